//
// Generated by NVIDIA NVVM Compiler
//
// Compiler Build ID: CL-36424714
// Cuda compilation tools, release 13.0, V13.0.88
// Based on NVVM 20.0.0
//

.version 9.0
.target sm_100
.address_size 64

	// .globl	_Z12make_fractalPciii
.global .align 1 .b8 _ZN34_INTERNAL_5d1c8af9_4_k_cu_7ec67d3b4cuda3std3__45__cpo5beginE[1];
.global .align 1 .b8 _ZN34_INTERNAL_5d1c8af9_4_k_cu_7ec67d3b4cuda3std3__45__cpo3endE[1];
.global .align 1 .b8 _ZN34_INTERNAL_5d1c8af9_4_k_cu_7ec67d3b4cuda3std3__45__cpo6cbeginE[1];
.global .align 1 .b8 _ZN34_INTERNAL_5d1c8af9_4_k_cu_7ec67d3b4cuda3std3__45__cpo4cendE[1];
.global .align 1 .b8 _ZN34_INTERNAL_5d1c8af9_4_k_cu_7ec67d3b4cuda3std3__45__cpo6rbeginE[1];
.global .align 1 .b8 _ZN34_INTERNAL_5d1c8af9_4_k_cu_7ec67d3b4cuda3std3__45__cpo4rendE[1];
.global .align 1 .b8 _ZN34_INTERNAL_5d1c8af9_4_k_cu_7ec67d3b4cuda3std3__45__cpo7crbeginE[1];
.global .align 1 .b8 _ZN34_INTERNAL_5d1c8af9_4_k_cu_7ec67d3b4cuda3std3__45__cpo5crendE[1];
.global .align 1 .b8 _ZN34_INTERNAL_5d1c8af9_4_k_cu_7ec67d3b4cuda3std3__436_GLOBAL__N__5d1c8af9_4_k_cu_7ec67d3b6ignoreE[1];
.global .align 1 .b8 _ZN34_INTERNAL_5d1c8af9_4_k_cu_7ec67d3b4cuda3std3__419piecewise_constructE[1];
.global .align 1 .b8 _ZN34_INTERNAL_5d1c8af9_4_k_cu_7ec67d3b4cuda3std3__48in_placeE[1];
.global .align 1 .b8 _ZN34_INTERNAL_5d1c8af9_4_k_cu_7ec67d3b4cuda3std3__420unreachable_sentinelE[1];
.global .align 1 .b8 _ZN34_INTERNAL_5d1c8af9_4_k_cu_7ec67d3b4cuda3std6ranges3__45__cpo4swapE[1];
.global .align 1 .b8 _ZN34_INTERNAL_5d1c8af9_4_k_cu_7ec67d3b4cuda3std6ranges3__45__cpo9iter_moveE[1];
.global .align 1 .b8 _ZN34_INTERNAL_5d1c8af9_4_k_cu_7ec67d3b4cuda3std6ranges3__45__cpo5beginE[1];
.global .align 1 .b8 _ZN34_INTERNAL_5d1c8af9_4_k_cu_7ec67d3b4cuda3std6ranges3__45__cpo3endE[1];
.global .align 1 .b8 _ZN34_INTERNAL_5d1c8af9_4_k_cu_7ec67d3b4cuda3std6ranges3__45__cpo6cbeginE[1];
.global .align 1 .b8 _ZN34_INTERNAL_5d1c8af9_4_k_cu_7ec67d3b4cuda3std6ranges3__45__cpo4cendE[1];
.global .align 1 .b8 _ZN34_INTERNAL_5d1c8af9_4_k_cu_7ec67d3b4cuda3std6ranges3__45__cpo7advanceE[1];
.global .align 1 .b8 _ZN34_INTERNAL_5d1c8af9_4_k_cu_7ec67d3b4cuda3std6ranges3__45__cpo9iter_swapE[1];
.global .align 1 .b8 _ZN34_INTERNAL_5d1c8af9_4_k_cu_7ec67d3b4cuda3std6ranges3__45__cpo4nextE[1];
.global .align 1 .b8 _ZN34_INTERNAL_5d1c8af9_4_k_cu_7ec67d3b4cuda3std6ranges3__45__cpo4prevE[1];
.global .align 1 .b8 _ZN34_INTERNAL_5d1c8af9_4_k_cu_7ec67d3b4cuda3std6ranges3__45__cpo4dataE[1];
.global .align 1 .b8 _ZN34_INTERNAL_5d1c8af9_4_k_cu_7ec67d3b4cuda3std6ranges3__45__cpo5cdataE[1];
.global .align 1 .b8 _ZN34_INTERNAL_5d1c8af9_4_k_cu_7ec67d3b4cuda3std6ranges3__45__cpo4sizeE[1];
.global .align 1 .b8 _ZN34_INTERNAL_5d1c8af9_4_k_cu_7ec67d3b4cuda3std6ranges3__45__cpo5ssizeE[1];
.global .align 1 .b8 _ZN34_INTERNAL_5d1c8af9_4_k_cu_7ec67d3b4cuda3std6ranges3__45__cpo8distanceE[1];
.global .align 1 .b8 _ZN34_INTERNAL_5d1c8af9_4_k_cu_7ec67d3b6thrust24THRUST_300001_SM_1000_NS6system6detail10sequential3seqE[1];
.global .align 4 .b8 __cudart_i2opi_f[24] = {65, 144, 67, 60, 153, 149, 98, 219, 192, 221, 52, 245, 209, 87, 39, 252, 41, 21, 68, 78, 110, 131, 249, 162};

.visible .entry _Z12make_fractalPciii(
	.param .u64 .ptr .align 1 _Z12make_fractalPciii_param_0,
	.param .u32 _Z12make_fractalPciii_param_1,
	.param .u32 _Z12make_fractalPciii_param_2,
	.param .u32 _Z12make_fractalPciii_param_3
)
{
	.local .align 4 .b8 	__local_depot0[28];
	.reg .b64 	%SP;
	.reg .b64 	%SPL;
	.reg .pred 	%p<161>;
	.reg .b16 	%rs<6>;
	.reg .b32 	%r<333>;
	.reg .b32 	%f<726>;
	.reg .b64 	%rd<108>;
	.reg .b64 	%fd<13>;

	mov.u64 	%SPL, __local_depot0;
	ld.param.u32 	%r91, [_Z12make_fractalPciii_param_1];
	ld.param.u32 	%r92, [_Z12make_fractalPciii_param_2];
	ld.param.u32 	%r93, [_Z12make_fractalPciii_param_3];
	add.u64 	%rd1, %SPL, 0;
	add.u64 	%rd2, %SPL, 0;
	add.u64 	%rd3, %SPL, 0;
	add.u64 	%rd4, %SPL, 0;
	add.u64 	%rd5, %SPL, 0;
	add.u64 	%rd6, %SPL, 0;
	setp.lt.s32 	%p1, %r93, 1;
	@%p1 bra 	$L__BB0_91;
	mov.u32 	%r95, %tid.x;
	cvt.rn.f32.u32 	%f1, %r93;
	shl.b32 	%r96, %r95, 1;
	cvt.rn.f32.u32 	%f131, %r96;
	cvt.rn.f32.s32 	%f132, %r92;
	div.rn.f32 	%f133, %f131, %f132;
	add.f32 	%f2, %f133, 0fBF800000;
	mul.lo.s32 	%r1, %r93, %r95;
	mov.b32 	%r306, 0;
$L__BB0_2:
	setp.lt.s32 	%p2, %r91, 2;
	setp.geu.f32 	%p3, %f7, 0f40000000;
	setp.lt.f32 	%p4, %f7, 0f40000000;
	selp.u32 	%r332, 1, 0, %p4;
	or.pred  	%p5, %p3, %p2;
	@%p5 bra 	$L__BB0_90;
	cvt.rn.f32.u32 	%f134, %r306;
	add.f32 	%f135, %f134, %f134;
	div.rn.f32 	%f136, %f135, %f1;
	add.f32 	%f5, %f136, 0fBFC00000;
$L__BB0_4:
	setp.num.f32 	%p6, %f6, %f6;
	@%p6 bra 	$L__BB0_9;
	abs.f32 	%f8, %f7;
	setp.geu.f32 	%p91, %f8, 0f20000000;
	abs.f32 	%f495, %f6;
	setp.geu.f32 	%p92, %f495, 0f20000000;
	or.pred  	%p93, %p91, %p92;
	@%p93 bra 	$L__BB0_7;
	mul.f32 	%f497, %f7, 0f40800000;
	mul.f32 	%f498, %f6, 0f40800000;
	mul.f32 	%f499, %f498, %f498;
	fma.rn.f32 	%f500, %f497, %f497, %f499;
	mul.f32 	%f698, %f500, 0f3D800000;
	bra.uni 	$L__BB0_8;
$L__BB0_7:
	mul.f32 	%f496, %f6, %f6;
	fma.rn.f32 	%f698, %f7, %f7, %f496;
$L__BB0_8:
	setp.lt.f32 	%p94, %f698, 0f00800000;
	mul.f32 	%f501, %f698, 0f4B000000;
	selp.f32 	%f502, %f501, %f698, %p94;
	selp.f32 	%f503, 0fC1B80000, 0f00000000, %p94;
	mov.b32 	%r153, %f502;
	add.s32 	%r154, %r153, -1059760811;
	and.b32  	%r155, %r154, -8388608;
	sub.s32 	%r156, %r153, %r155;
	mov.b32 	%f504, %r156;
	cvt.rn.f32.s32 	%f505, %r155;
	fma.rn.f32 	%f506, %f505, 0f34000000, %f503;
	add.f32 	%f507, %f504, 0fBF800000;
	fma.rn.f32 	%f508, %f507, 0fBE055027, 0f3E1039F6;
	fma.rn.f32 	%f509, %f508, %f507, 0fBDF8CDCC;
	fma.rn.f32 	%f510, %f509, %f507, 0f3E0F2955;
	fma.rn.f32 	%f511, %f510, %f507, 0fBE2AD8B9;
	fma.rn.f32 	%f512, %f511, %f507, 0f3E4CED0B;
	fma.rn.f32 	%f513, %f512, %f507, 0fBE7FFF22;
	fma.rn.f32 	%f514, %f513, %f507, 0f3EAAAA78;
	fma.rn.f32 	%f515, %f514, %f507, 0fBF000000;
	mul.f32 	%f516, %f507, %f515;
	fma.rn.f32 	%f517, %f516, %f507, %f507;
	fma.rn.f32 	%f518, %f506, 0f3F317218, %f517;
	setp.gt.u32 	%p95, %r153, 2139095039;
	fma.rn.f32 	%f519, %f502, 0f7F800000, 0f7F800000;
	selp.f32 	%f520, %f519, %f518, %p95;
	setp.eq.f32 	%p96, %f502, 0f00000000;
	selp.f32 	%f714, 0fFF800000, %f520, %p96;
	setp.gt.f32 	%p97, %f495, %f8;
	selp.f32 	%f521, %f495, %f8, %p97;
	selp.f32 	%f522, %f8, %f495, %p97;
	div.rn.f32 	%f523, %f522, %f521;
	mul.f32 	%f524, %f523, %f523;
	fma.rn.f32 	%f525, %f524, 0f3B33710B, 0fBC807748;
	fma.rn.f32 	%f526, %f525, %f524, 0f3D2CDAB2;
	fma.rn.f32 	%f527, %f526, %f524, 0fBD992D10;
	fma.rn.f32 	%f528, %f527, %f524, 0f3DD9EA6C;
	fma.rn.f32 	%f529, %f528, %f524, 0fBE117CB1;
	fma.rn.f32 	%f530, %f529, %f524, 0f3E4CBCE0;
	fma.rn.f32 	%f531, %f530, %f524, 0fBEAAAA7D;
	mul.f32 	%f532, %f524, %f531;
	fma.rn.f32 	%f533, %f532, %f523, %f523;
	neg.f32 	%f534, %f533;
	fma.rn.f32 	%f535, 0f3F6EE581, 0f3FD774EB, %f534;
	selp.f32 	%f536, %f535, %f533, %p97;
	selp.f32 	%f537, 0f3F6EE581, 0f3FEEE581, %p97;
	selp.f32 	%f538, %f533, %f534, %p97;
	mov.b32 	%r157, %f7;
	fma.rn.f32 	%f539, %f537, 0f3FD774EB, %f538;
	setp.lt.s32 	%p98, %r157, 0;
	selp.f32 	%f540, %f539, %f536, %p98;
	add.f32 	%f541, %f8, %f495;
	setp.eq.f32 	%p99, %f521, 0f00000000;
	selp.f32 	%f542, 0f40490FDB, 0f00000000, %p98;
	setp.eq.f32 	%p100, %f8, %f495;
	selp.f32 	%f543, 0f4016CBE4, 0f3F490FDB, %p98;
	selp.f32 	%f544, %f543, %f540, %p100;
	selp.f32 	%f545, %f542, %f544, %p99;
	abs.f32 	%f546, %f541;
	setp.nan.f32 	%p101, %f546, %f546;
	copysign.f32 	%f547, %f6, %f545;
	selp.f32 	%f715, %f541, %f547, %p101;
	bra.uni 	$L__BB0_30;
$L__BB0_9:
	abs.f32 	%f15, %f7;
	abs.f32 	%f16, %f6;
	setp.lt.f32 	%p7, %f15, %f16;
	selp.f32 	%f17, %f16, %f15, %p7;
	selp.f32 	%f18, %f15, %f16, %p7;
	setp.leu.f32 	%p8, %f18, 0f77F684DF;
	@%p8 bra 	$L__BB0_11;
	div.rn.f32 	%f433, %f7, 0f402DF854;
	div.rn.f32 	%f434, %f6, 0f402DF854;
	abs.f32 	%f435, %f433;
	abs.f32 	%f436, %f434;
	mov.b32 	%r141, %f436;
	mov.b32 	%r142, %f435;
	min.s32 	%r143, %r141, %r142;
	mov.b32 	%f437, %r143;
	max.s32 	%r144, %r142, %r141;
	mov.b32 	%f438, %r144;
	and.b32  	%r145, %r144, -33554432;
	xor.b32  	%r146, %r145, 2122317824;
	mov.b32 	%f439, %r146;
	mul.f32 	%f440, %f437, %f439;
	mul.f32 	%f441, %f438, %f439;
	mul.f32 	%f442, %f440, %f440;
	fma.rn.f32 	%f443, %f441, %f441, %f442;
	sqrt.rn.f32 	%f444, %f443;
	or.b32  	%r147, %r145, 8388608;
	mov.b32 	%f445, %r147;
	mul.f32 	%f446, %f444, %f445;
	setp.eq.f32 	%p82, %f437, 0f00000000;
	selp.f32 	%f447, %f438, %f446, %p82;
	setp.eq.f32 	%p83, %f437, 0f7F800000;
	selp.f32 	%f448, 0f7F800000, %f447, %p83;
	setp.lt.f32 	%p84, %f448, 0f00800000;
	mul.f32 	%f449, %f448, 0f4B000000;
	selp.f32 	%f450, %f449, %f448, %p84;
	selp.f32 	%f451, 0fC1B80000, 0f00000000, %p84;
	mov.b32 	%r148, %f450;
	add.s32 	%r149, %r148, -1059760811;
	and.b32  	%r150, %r149, -8388608;
	sub.s32 	%r151, %r148, %r150;
	mov.b32 	%f452, %r151;
	cvt.rn.f32.s32 	%f453, %r150;
	fma.rn.f32 	%f454, %f453, 0f34000000, %f451;
	add.f32 	%f455, %f452, 0fBF800000;
	fma.rn.f32 	%f456, %f455, 0fBE055027, 0f3E1039F6;
	fma.rn.f32 	%f457, %f456, %f455, 0fBDF8CDCC;
	fma.rn.f32 	%f458, %f457, %f455, 0f3E0F2955;
	fma.rn.f32 	%f459, %f458, %f455, 0fBE2AD8B9;
	fma.rn.f32 	%f460, %f459, %f455, 0f3E4CED0B;
	fma.rn.f32 	%f461, %f460, %f455, 0fBE7FFF22;
	fma.rn.f32 	%f462, %f461, %f455, 0f3EAAAA78;
	fma.rn.f32 	%f463, %f462, %f455, 0fBF000000;
	mul.f32 	%f464, %f455, %f463;
	fma.rn.f32 	%f465, %f464, %f455, %f455;
	fma.rn.f32 	%f466, %f454, 0f3F317218, %f465;
	setp.gt.u32 	%p85, %r148, 2139095039;
	fma.rn.f32 	%f467, %f450, 0f7F800000, 0f7F800000;
	selp.f32 	%f468, %f467, %f466, %p85;
	setp.eq.f32 	%p86, %f450, 0f00000000;
	add.f32 	%f469, %f468, 0f3F800000;
	selp.f32 	%f714, 0fFF800000, %f469, %p86;
	div.rn.f32 	%f470, %f18, %f17;
	mul.f32 	%f471, %f470, %f470;
	fma.rn.f32 	%f472, %f471, 0f3B33710B, 0fBC807748;
	fma.rn.f32 	%f473, %f472, %f471, 0f3D2CDAB2;
	fma.rn.f32 	%f474, %f473, %f471, 0fBD992D10;
	fma.rn.f32 	%f475, %f474, %f471, 0f3DD9EA6C;
	fma.rn.f32 	%f476, %f475, %f471, 0fBE117CB1;
	fma.rn.f32 	%f477, %f476, %f471, 0f3E4CBCE0;
	fma.rn.f32 	%f478, %f477, %f471, 0fBEAAAA7D;
	mul.f32 	%f479, %f471, %f478;
	fma.rn.f32 	%f480, %f479, %f470, %f470;
	neg.f32 	%f481, %f480;
	fma.rn.f32 	%f482, 0f3F6EE581, 0f3FD774EB, %f481;
	selp.f32 	%f483, %f482, %f480, %p7;
	selp.f32 	%f484, 0f3F6EE581, 0f3FEEE581, %p7;
	selp.f32 	%f485, %f480, %f481, %p7;
	mov.b32 	%r152, %f7;
	fma.rn.f32 	%f486, %f484, 0f3FD774EB, %f485;
	setp.lt.s32 	%p87, %r152, 0;
	selp.f32 	%f487, %f486, %f483, %p87;
	add.f32 	%f488, %f15, %f16;
	setp.eq.f32 	%p88, %f17, 0f00000000;
	selp.f32 	%f489, 0f40490FDB, 0f00000000, %p87;
	setp.eq.f32 	%p89, %f15, %f16;
	selp.f32 	%f490, 0f4016CBE4, 0f3F490FDB, %p87;
	selp.f32 	%f491, %f490, %f487, %p89;
	selp.f32 	%f492, %f489, %f491, %p88;
	abs.f32 	%f493, %f488;
	setp.nan.f32 	%p90, %f493, %f493;
	copysign.f32 	%f494, %f6, %f492;
	selp.f32 	%f715, %f488, %f494, %p90;
	bra.uni 	$L__BB0_30;
$L__BB0_11:
	setp.neu.f32 	%p9, %f17, 0f3F800000;
	@%p9 bra 	$L__BB0_17;
	setp.geu.f32 	%p69, %f18, 0f1FEC1E4A;
	@%p69 bra 	$L__BB0_14;
	setp.lt.f32 	%p77, %f15, %f16;
	mul.f32 	%f408, %f18, 0f3F000000;
	mul.f32 	%f714, %f18, %f408;
	mov.f32 	%f409, 0f3F800000;
	div.rn.f32 	%f410, %f18, %f409;
	mul.f32 	%f411, %f410, %f410;
	fma.rn.f32 	%f412, %f411, 0f3B33710B, 0fBC807748;
	fma.rn.f32 	%f413, %f412, %f411, 0f3D2CDAB2;
	fma.rn.f32 	%f414, %f413, %f411, 0fBD992D10;
	fma.rn.f32 	%f415, %f414, %f411, 0f3DD9EA6C;
	fma.rn.f32 	%f416, %f415, %f411, 0fBE117CB1;
	fma.rn.f32 	%f417, %f416, %f411, 0f3E4CBCE0;
	fma.rn.f32 	%f418, %f417, %f411, 0fBEAAAA7D;
	mul.f32 	%f419, %f411, %f418;
	fma.rn.f32 	%f420, %f419, %f410, %f410;
	neg.f32 	%f421, %f420;
	fma.rn.f32 	%f422, 0f3F6EE581, 0f3FD774EB, %f421;
	selp.f32 	%f423, %f422, %f420, %p77;
	selp.f32 	%f424, 0f3F6EE581, 0f3FEEE581, %p77;
	selp.f32 	%f425, %f420, %f421, %p77;
	mov.b32 	%r140, %f7;
	fma.rn.f32 	%f426, %f424, 0f3FD774EB, %f425;
	setp.lt.s32 	%p78, %r140, 0;
	selp.f32 	%f427, %f426, %f423, %p78;
	add.f32 	%f428, %f15, %f16;
	setp.eq.f32 	%p79, %f15, %f16;
	selp.f32 	%f429, 0f4016CBE4, 0f3F490FDB, %p78;
	selp.f32 	%f430, %f429, %f427, %p79;
	abs.f32 	%f431, %f428;
	setp.nan.f32 	%p80, %f431, %f431;
	copysign.f32 	%f432, %f6, %f430;
	selp.f32 	%f715, %f428, %f432, %p80;
	bra.uni 	$L__BB0_30;
$L__BB0_14:
	mul.f32 	%f23, %f18, %f18;
	mov.f32 	%f364, 0f3F800000;
	add.rz.f32 	%f365, %f23, %f364;
	mov.b32 	%r134, %f365;
	add.s32 	%r135, %r134, -1061158912;
	and.b32  	%r136, %r135, -8388608;
	mov.b32 	%r5, %f23;
	sub.s32 	%r137, %r5, %r136;
	mov.b32 	%f366, %r137;
	sub.s32 	%r138, 1082130432, %r136;
	mov.b32 	%f367, %r138;
	fma.rn.f32 	%f368, %f367, 0f3E800000, 0fBF800000;
	add.f32 	%f369, %f368, %f366;
	cvt.rn.f32.s32 	%f370, %r136;
	mul.f32 	%f371, %f370, 0f34000000;
	fma.rn.f32 	%f372, %f369, 0fBD39BF78, 0f3DD80012;
	fma.rn.f32 	%f373, %f372, %f369, 0fBE0778E0;
	fma.rn.f32 	%f374, %f373, %f369, 0f3E146475;
	fma.rn.f32 	%f375, %f374, %f369, 0fBE2A68DD;
	fma.rn.f32 	%f376, %f375, %f369, 0f3E4CAF9E;
	fma.rn.f32 	%f377, %f376, %f369, 0fBE800042;
	fma.rn.f32 	%f378, %f377, %f369, 0f3EAAAAE6;
	fma.rn.f32 	%f379, %f378, %f369, 0fBF000000;
	mul.f32 	%f380, %f369, %f379;
	fma.rn.f32 	%f381, %f380, %f369, %f369;
	fma.rn.f32 	%f699, %f371, 0f3F317218, %f381;
	setp.lt.u32 	%p70, %r5, 2139095040;
	@%p70 bra 	$L__BB0_16;
	setp.gt.s32 	%p71, %r5, -1082130432;
	fma.rn.f32 	%f382, %f23, 0f7F800000, 0f7F800000;
	selp.f32 	%f383, %f382, %f699, %p71;
	setp.eq.f32 	%p72, %f23, 0f00000000;
	selp.f32 	%f699, 0f80000000, %f383, %p72;
$L__BB0_16:
	setp.lt.f32 	%p73, %f15, %f16;
	mul.f32 	%f714, %f699, 0f3F000000;
	mov.f32 	%f384, 0f3F800000;
	div.rn.f32 	%f385, %f18, %f384;
	mul.f32 	%f386, %f385, %f385;
	fma.rn.f32 	%f387, %f386, 0f3B33710B, 0fBC807748;
	fma.rn.f32 	%f388, %f387, %f386, 0f3D2CDAB2;
	fma.rn.f32 	%f389, %f388, %f386, 0fBD992D10;
	fma.rn.f32 	%f390, %f389, %f386, 0f3DD9EA6C;
	fma.rn.f32 	%f391, %f390, %f386, 0fBE117CB1;
	fma.rn.f32 	%f392, %f391, %f386, 0f3E4CBCE0;
	fma.rn.f32 	%f393, %f392, %f386, 0fBEAAAA7D;
	mul.f32 	%f394, %f386, %f393;
	fma.rn.f32 	%f395, %f394, %f385, %f385;
	neg.f32 	%f396, %f395;
	fma.rn.f32 	%f397, 0f3F6EE581, 0f3FD774EB, %f396;
	selp.f32 	%f398, %f397, %f395, %p73;
	selp.f32 	%f399, 0f3F6EE581, 0f3FEEE581, %p73;
	selp.f32 	%f400, %f395, %f396, %p73;
	mov.b32 	%r139, %f7;
	fma.rn.f32 	%f401, %f399, 0f3FD774EB, %f400;
	setp.lt.s32 	%p74, %r139, 0;
	selp.f32 	%f402, %f401, %f398, %p74;
	add.f32 	%f403, %f15, %f16;
	setp.eq.f32 	%p75, %f15, %f16;
	selp.f32 	%f404, 0f4016CBE4, 0f3F490FDB, %p74;
	selp.f32 	%f405, %f404, %f402, %p75;
	abs.f32 	%f406, %f403;
	setp.nan.f32 	%p76, %f406, %f406;
	copysign.f32 	%f407, %f6, %f405;
	selp.f32 	%f715, %f403, %f407, %p76;
	bra.uni 	$L__BB0_30;
$L__BB0_17:
	min.f32 	%f137, %f17, %f18;
	setp.geu.f32 	%p10, %f137, 0f358637BD;
	max.f32 	%f138, %f17, %f18;
	setp.leu.f32 	%p11, %f138, 0f49742400;
	and.pred  	%p12, %p11, %p10;
	@%p12 bra 	$L__BB0_19;
	mov.b32 	%r122, %f16;
	mov.b32 	%r123, %f15;
	min.s32 	%r124, %r122, %r123;
	mov.b32 	%f307, %r124;
	max.s32 	%r125, %r123, %r122;
	mov.b32 	%f308, %r125;
	and.b32  	%r126, %r125, -33554432;
	xor.b32  	%r127, %r126, 2122317824;
	mov.b32 	%f309, %r127;
	mul.f32 	%f310, %f307, %f309;
	mul.f32 	%f311, %f308, %f309;
	mul.f32 	%f312, %f310, %f310;
	fma.rn.f32 	%f313, %f311, %f311, %f312;
	sqrt.rn.f32 	%f314, %f313;
	or.b32  	%r128, %r126, 8388608;
	mov.b32 	%f315, %r128;
	mul.f32 	%f316, %f314, %f315;
	setp.eq.f32 	%p60, %f307, 0f00000000;
	selp.f32 	%f317, %f308, %f316, %p60;
	setp.eq.f32 	%p61, %f307, 0f7F800000;
	selp.f32 	%f318, 0f7F800000, %f317, %p61;
	setp.lt.f32 	%p62, %f318, 0f00800000;
	mul.f32 	%f319, %f318, 0f4B000000;
	selp.f32 	%f320, %f319, %f318, %p62;
	selp.f32 	%f321, 0fC1B80000, 0f00000000, %p62;
	mov.b32 	%r129, %f320;
	add.s32 	%r130, %r129, -1059760811;
	and.b32  	%r131, %r130, -8388608;
	sub.s32 	%r132, %r129, %r131;
	mov.b32 	%f322, %r132;
	cvt.rn.f32.s32 	%f323, %r131;
	fma.rn.f32 	%f324, %f323, 0f34000000, %f321;
	add.f32 	%f325, %f322, 0fBF800000;
	fma.rn.f32 	%f326, %f325, 0fBE055027, 0f3E1039F6;
	fma.rn.f32 	%f327, %f326, %f325, 0fBDF8CDCC;
	fma.rn.f32 	%f328, %f327, %f325, 0f3E0F2955;
	fma.rn.f32 	%f329, %f328, %f325, 0fBE2AD8B9;
	fma.rn.f32 	%f330, %f329, %f325, 0f3E4CED0B;
	fma.rn.f32 	%f331, %f330, %f325, 0fBE7FFF22;
	fma.rn.f32 	%f332, %f331, %f325, 0f3EAAAA78;
	fma.rn.f32 	%f333, %f332, %f325, 0fBF000000;
	mul.f32 	%f334, %f325, %f333;
	fma.rn.f32 	%f335, %f334, %f325, %f325;
	fma.rn.f32 	%f336, %f324, 0f3F317218, %f335;
	setp.gt.u32 	%p63, %r129, 2139095039;
	fma.rn.f32 	%f337, %f320, 0f7F800000, 0f7F800000;
	selp.f32 	%f338, %f337, %f336, %p63;
	setp.eq.f32 	%p64, %f320, 0f00000000;
	selp.f32 	%f714, 0fFF800000, %f338, %p64;
	div.rn.f32 	%f339, %f18, %f17;
	mul.f32 	%f340, %f339, %f339;
	fma.rn.f32 	%f341, %f340, 0f3B33710B, 0fBC807748;
	fma.rn.f32 	%f342, %f341, %f340, 0f3D2CDAB2;
	fma.rn.f32 	%f343, %f342, %f340, 0fBD992D10;
	fma.rn.f32 	%f344, %f343, %f340, 0f3DD9EA6C;
	fma.rn.f32 	%f345, %f344, %f340, 0fBE117CB1;
	fma.rn.f32 	%f346, %f345, %f340, 0f3E4CBCE0;
	fma.rn.f32 	%f347, %f346, %f340, 0fBEAAAA7D;
	mul.f32 	%f348, %f340, %f347;
	fma.rn.f32 	%f349, %f348, %f339, %f339;
	neg.f32 	%f350, %f349;
	fma.rn.f32 	%f351, 0f3F6EE581, 0f3FD774EB, %f350;
	selp.f32 	%f352, %f351, %f349, %p7;
	selp.f32 	%f353, 0f3F6EE581, 0f3FEEE581, %p7;
	selp.f32 	%f354, %f349, %f350, %p7;
	mov.b32 	%r133, %f7;
	fma.rn.f32 	%f355, %f353, 0f3FD774EB, %f354;
	setp.lt.s32 	%p65, %r133, 0;
	selp.f32 	%f356, %f355, %f352, %p65;
	add.f32 	%f357, %f15, %f16;
	setp.eq.f32 	%p66, %f17, 0f00000000;
	selp.f32 	%f358, 0f40490FDB, 0f00000000, %p65;
	setp.eq.f32 	%p67, %f15, %f16;
	selp.f32 	%f359, 0f4016CBE4, 0f3F490FDB, %p65;
	selp.f32 	%f360, %f359, %f356, %p67;
	selp.f32 	%f361, %f358, %f360, %p66;
	abs.f32 	%f362, %f357;
	setp.nan.f32 	%p68, %f362, %f362;
	copysign.f32 	%f363, %f6, %f361;
	selp.f32 	%f715, %f357, %f363, %p68;
	bra.uni 	$L__BB0_30;
$L__BB0_19:
	setp.ltu.f32 	%p13, %f17, 0f3F800000;
	@%p13 bra 	$L__BB0_23;
	add.f32 	%f139, %f17, 0fBF800000;
	add.f32 	%f140, %f17, 0f3F800000;
	mul.f32 	%f141, %f139, %f140;
	fma.rn.f32 	%f31, %f18, %f18, %f141;
	mov.f32 	%f142, 0f3F800000;
	add.rz.f32 	%f143, %f31, %f142;
	mov.b32 	%r97, %f143;
	add.s32 	%r98, %r97, -1061158912;
	and.b32  	%r99, %r98, -8388608;
	mov.b32 	%r6, %f31;
	sub.s32 	%r100, %r6, %r99;
	mov.b32 	%f144, %r100;
	sub.s32 	%r101, 1082130432, %r99;
	mov.b32 	%f145, %r101;
	fma.rn.f32 	%f146, %f145, 0f3E800000, 0fBF800000;
	add.f32 	%f147, %f146, %f144;
	cvt.rn.f32.s32 	%f148, %r99;
	mul.f32 	%f149, %f148, 0f34000000;
	fma.rn.f32 	%f150, %f147, 0fBD39BF78, 0f3DD80012;
	fma.rn.f32 	%f151, %f150, %f147, 0fBE0778E0;
	fma.rn.f32 	%f152, %f151, %f147, 0f3E146475;
	fma.rn.f32 	%f153, %f152, %f147, 0fBE2A68DD;
	fma.rn.f32 	%f154, %f153, %f147, 0f3E4CAF9E;
	fma.rn.f32 	%f155, %f154, %f147, 0fBE800042;
	fma.rn.f32 	%f156, %f155, %f147, 0f3EAAAAE6;
	fma.rn.f32 	%f157, %f156, %f147, 0fBF000000;
	mul.f32 	%f158, %f147, %f157;
	fma.rn.f32 	%f159, %f158, %f147, %f147;
	fma.rn.f32 	%f700, %f149, 0f3F317218, %f159;
	setp.lt.u32 	%p14, %r6, 2139095040;
	@%p14 bra 	$L__BB0_22;
	setp.gt.s32 	%p15, %r6, -1082130432;
	fma.rn.f32 	%f160, %f31, 0f7F800000, 0f7F800000;
	selp.f32 	%f161, %f160, %f700, %p15;
	setp.eq.f32 	%p16, %f31, 0f00000000;
	selp.f32 	%f700, 0f80000000, %f161, %p16;
$L__BB0_22:
	mul.f32 	%f714, %f700, 0f3F000000;
	div.rn.f32 	%f162, %f18, %f17;
	mul.f32 	%f163, %f162, %f162;
	fma.rn.f32 	%f164, %f163, 0f3B33710B, 0fBC807748;
	fma.rn.f32 	%f165, %f164, %f163, 0f3D2CDAB2;
	fma.rn.f32 	%f166, %f165, %f163, 0fBD992D10;
	fma.rn.f32 	%f167, %f166, %f163, 0f3DD9EA6C;
	fma.rn.f32 	%f168, %f167, %f163, 0fBE117CB1;
	fma.rn.f32 	%f169, %f168, %f163, 0f3E4CBCE0;
	fma.rn.f32 	%f170, %f169, %f163, 0fBEAAAA7D;
	mul.f32 	%f171, %f163, %f170;
	fma.rn.f32 	%f172, %f171, %f162, %f162;
	neg.f32 	%f173, %f172;
	fma.rn.f32 	%f174, 0f3F6EE581, 0f3FD774EB, %f173;
	selp.f32 	%f175, %f174, %f172, %p7;
	selp.f32 	%f176, 0f3F6EE581, 0f3FEEE581, %p7;
	selp.f32 	%f177, %f172, %f173, %p7;
	mov.b32 	%r102, %f7;
	fma.rn.f32 	%f178, %f176, 0f3FD774EB, %f177;
	setp.lt.s32 	%p18, %r102, 0;
	selp.f32 	%f179, %f178, %f175, %p18;
	add.f32 	%f180, %f15, %f16;
	setp.eq.f32 	%p19, %f15, %f16;
	selp.f32 	%f181, 0f4016CBE4, 0f3F490FDB, %p18;
	selp.f32 	%f182, %f181, %f179, %p19;
	abs.f32 	%f183, %f180;
	setp.nan.f32 	%p20, %f183, %f183;
	copysign.f32 	%f184, %f6, %f182;
	selp.f32 	%f715, %f180, %f184, %p20;
	bra.uni 	$L__BB0_30;
$L__BB0_23:
	mul.f32 	%f185, %f18, %f18;
	fma.rn.f32 	%f37, %f17, %f17, %f185;
	setp.gtu.f32 	%p21, %f37, 0f3F333333;
	@%p21 bra 	$L__BB0_25;
	setp.lt.f32 	%p23, %f37, 0f00800000;
	mul.f32 	%f186, %f37, 0f4B000000;
	selp.f32 	%f187, %f186, %f37, %p23;
	selp.f32 	%f188, 0fC1B80000, 0f00000000, %p23;
	mov.b32 	%r103, %f187;
	add.s32 	%r104, %r103, -1059760811;
	and.b32  	%r105, %r104, -8388608;
	sub.s32 	%r106, %r103, %r105;
	mov.b32 	%f189, %r106;
	cvt.rn.f32.s32 	%f190, %r105;
	fma.rn.f32 	%f191, %f190, 0f34000000, %f188;
	add.f32 	%f192, %f189, 0fBF800000;
	fma.rn.f32 	%f193, %f192, 0fBE055027, 0f3E1039F6;
	fma.rn.f32 	%f194, %f193, %f192, 0fBDF8CDCC;
	fma.rn.f32 	%f195, %f194, %f192, 0f3E0F2955;
	fma.rn.f32 	%f196, %f195, %f192, 0fBE2AD8B9;
	fma.rn.f32 	%f197, %f196, %f192, 0f3E4CED0B;
	fma.rn.f32 	%f198, %f197, %f192, 0fBE7FFF22;
	fma.rn.f32 	%f199, %f198, %f192, 0f3EAAAA78;
	fma.rn.f32 	%f200, %f199, %f192, 0fBF000000;
	mul.f32 	%f201, %f192, %f200;
	fma.rn.f32 	%f202, %f201, %f192, %f192;
	fma.rn.f32 	%f203, %f191, 0f3F317218, %f202;
	setp.gt.u32 	%p24, %r103, 2139095039;
	fma.rn.f32 	%f204, %f187, 0f7F800000, 0f7F800000;
	selp.f32 	%f205, %f204, %f203, %p24;
	setp.eq.f32 	%p25, %f187, 0f00000000;
	mul.f32 	%f206, %f205, 0f3F000000;
	selp.f32 	%f714, 0fFF800000, %f206, %p25;
	div.rn.f32 	%f207, %f18, %f17;
	mul.f32 	%f208, %f207, %f207;
	fma.rn.f32 	%f209, %f208, 0f3B33710B, 0fBC807748;
	fma.rn.f32 	%f210, %f209, %f208, 0f3D2CDAB2;
	fma.rn.f32 	%f211, %f210, %f208, 0fBD992D10;
	fma.rn.f32 	%f212, %f211, %f208, 0f3DD9EA6C;
	fma.rn.f32 	%f213, %f212, %f208, 0fBE117CB1;
	fma.rn.f32 	%f214, %f213, %f208, 0f3E4CBCE0;
	fma.rn.f32 	%f215, %f214, %f208, 0fBEAAAA7D;
	mul.f32 	%f216, %f208, %f215;
	fma.rn.f32 	%f217, %f216, %f207, %f207;
	neg.f32 	%f218, %f217;
	fma.rn.f32 	%f219, 0f3F6EE581, 0f3FD774EB, %f218;
	selp.f32 	%f220, %f219, %f217, %p7;
	selp.f32 	%f221, 0f3F6EE581, 0f3FEEE581, %p7;
	selp.f32 	%f222, %f217, %f218, %p7;
	mov.b32 	%r107, %f7;
	fma.rn.f32 	%f223, %f221, 0f3FD774EB, %f222;
	setp.lt.s32 	%p26, %r107, 0;
	selp.f32 	%f224, %f223, %f220, %p26;
	add.f32 	%f225, %f15, %f16;
	setp.eq.f32 	%p27, %f15, %f16;
	selp.f32 	%f226, 0f4016CBE4, 0f3F490FDB, %p26;
	selp.f32 	%f227, %f226, %f224, %p27;
	abs.f32 	%f228, %f225;
	setp.nan.f32 	%p28, %f228, %f228;
	copysign.f32 	%f229, %f6, %f227;
	selp.f32 	%f715, %f225, %f229, %p28;
	bra.uni 	$L__BB0_30;
$L__BB0_25:
	mov.b32 	%r108, %f17;
	and.b32  	%r109, %r108, -65536;
	mov.b32 	%f230, %r109;
	sub.f32 	%f231, %f17, %f230;
	mov.b32 	%r110, %f231;
	and.b32  	%r111, %r110, -65536;
	mov.b32 	%f232, %r111;
	sub.f32 	%f233, %f231, %f232;
	mov.b32 	%r112, %f18;
	and.b32  	%r113, %r112, -65536;
	mov.b32 	%f234, %r113;
	sub.f32 	%f235, %f18, %f234;
	mov.b32 	%r114, %f235;
	and.b32  	%r115, %r114, -65536;
	mov.b32 	%f236, %r115;
	sub.f32 	%f237, %f235, %f236;
	mul.f32 	%f712, %f230, %f230;
	mul.f32 	%f711, %f234, %f234;
	add.f32 	%f238, %f230, %f230;
	mul.f32 	%f710, %f238, %f232;
	add.f32 	%f239, %f234, %f234;
	mul.f32 	%f709, %f239, %f236;
	mul.f32 	%f708, %f232, %f232;
	mul.f32 	%f707, %f236, %f236;
	mul.f32 	%f706, %f238, %f233;
	mul.f32 	%f705, %f239, %f237;
	add.f32 	%f240, %f232, %f232;
	mul.f32 	%f704, %f240, %f233;
	add.f32 	%f241, %f236, %f236;
	mul.f32 	%f703, %f241, %f237;
	mul.f32 	%f702, %f233, %f233;
	mul.f32 	%f701, %f237, %f237;
$L__BB0_26:
	setp.geu.f32 	%p29, %f712, %f711;
	selp.f32 	%f242, %f711, %f712, %p29;
	selp.f32 	%f712, %f712, %f711, %p29;
	setp.geu.f32 	%p30, %f242, %f710;
	selp.f32 	%f244, %f710, %f242, %p30;
	selp.f32 	%f711, %f242, %f710, %p30;
	and.pred  	%p31, %p30, %p29;
	setp.geu.f32 	%p32, %f244, %f709;
	selp.f32 	%f245, %f709, %f244, %p32;
	selp.f32 	%f710, %f244, %f709, %p32;
	setp.geu.f32 	%p33, %f245, %f708;
	selp.f32 	%f246, %f708, %f245, %p33;
	selp.f32 	%f709, %f245, %f708, %p33;
	and.pred  	%p34, %p32, %p33;
	setp.geu.f32 	%p36, %f246, %f707;
	selp.f32 	%f247, %f707, %f246, %p36;
	selp.f32 	%f708, %f246, %f707, %p36;
	setp.geu.f32 	%p37, %f247, %f706;
	selp.f32 	%f248, %f706, %f247, %p37;
	selp.f32 	%f707, %f247, %f706, %p37;
	and.pred  	%p38, %p36, %p37;
	setp.geu.f32 	%p39, %f248, %f705;
	selp.f32 	%f249, %f705, %f248, %p39;
	selp.f32 	%f706, %f248, %f705, %p39;
	and.pred  	%p40, %p38, %p39;
	setp.geu.f32 	%p41, %f249, %f704;
	selp.f32 	%f250, %f704, %f249, %p41;
	selp.f32 	%f705, %f249, %f704, %p41;
	and.pred  	%p42, %p40, %p41;
	setp.geu.f32 	%p43, %f250, %f703;
	selp.f32 	%f251, %f703, %f250, %p43;
	selp.f32 	%f704, %f250, %f703, %p43;
	and.pred  	%p44, %p42, %p43;
	setp.geu.f32 	%p45, %f251, %f702;
	selp.f32 	%f252, %f702, %f251, %p45;
	selp.f32 	%f703, %f251, %f702, %p45;
	and.pred  	%p46, %p44, %p45;
	setp.geu.f32 	%p47, %f252, %f701;
	selp.f32 	%f74, %f701, %f252, %p47;
	selp.f32 	%f702, %f252, %f701, %p47;
	and.pred  	%p48, %p46, %p47;
	and.pred  	%p49, %p48, %p34;
	and.pred  	%p50, %p49, %p31;
	not.pred 	%p51, %p50;
	mov.f32 	%f701, %f74;
	@%p51 bra 	$L__BB0_26;
	add.f32 	%f253, %f712, 0fBF800000;
	add.f32 	%f254, %f253, %f711;
	add.f32 	%f255, %f254, %f710;
	add.f32 	%f256, %f255, %f709;
	add.f32 	%f257, %f256, %f708;
	add.f32 	%f258, %f257, %f707;
	add.f32 	%f259, %f258, %f706;
	add.f32 	%f260, %f259, %f705;
	add.f32 	%f261, %f260, %f704;
	add.f32 	%f262, %f261, %f703;
	add.f32 	%f263, %f262, %f702;
	add.f32 	%f76, %f263, %f74;
	mov.f32 	%f264, 0f3F800000;
	add.rz.f32 	%f265, %f76, %f264;
	mov.b32 	%r116, %f265;
	add.s32 	%r117, %r116, -1061158912;
	and.b32  	%r118, %r117, -8388608;
	mov.b32 	%r7, %f76;
	sub.s32 	%r119, %r7, %r118;
	mov.b32 	%f266, %r119;
	sub.s32 	%r120, 1082130432, %r118;
	mov.b32 	%f267, %r120;
	fma.rn.f32 	%f268, %f267, 0f3E800000, 0fBF800000;
	add.f32 	%f269, %f268, %f266;
	cvt.rn.f32.s32 	%f270, %r118;
	mul.f32 	%f271, %f270, 0f34000000;
	fma.rn.f32 	%f272, %f269, 0fBD39BF78, 0f3DD80012;
	fma.rn.f32 	%f273, %f272, %f269, 0fBE0778E0;
	fma.rn.f32 	%f274, %f273, %f269, 0f3E146475;
	fma.rn.f32 	%f275, %f274, %f269, 0fBE2A68DD;
	fma.rn.f32 	%f276, %f275, %f269, 0f3E4CAF9E;
	fma.rn.f32 	%f277, %f276, %f269, 0fBE800042;
	fma.rn.f32 	%f278, %f277, %f269, 0f3EAAAAE6;
	fma.rn.f32 	%f279, %f278, %f269, 0fBF000000;
	mul.f32 	%f280, %f269, %f279;
	fma.rn.f32 	%f281, %f280, %f269, %f269;
	fma.rn.f32 	%f713, %f271, 0f3F317218, %f281;
	setp.lt.u32 	%p52, %r7, 2139095040;
	@%p52 bra 	$L__BB0_29;
	setp.gt.s32 	%p53, %r7, -1082130432;
	fma.rn.f32 	%f282, %f76, 0f7F800000, 0f7F800000;
	selp.f32 	%f283, %f282, %f713, %p53;
	setp.eq.f32 	%p54, %f76, 0f00000000;
	selp.f32 	%f713, 0f80000000, %f283, %p54;
$L__BB0_29:
	mul.f32 	%f714, %f713, 0f3F000000;
	div.rn.f32 	%f284, %f18, %f17;
	mul.f32 	%f285, %f284, %f284;
	fma.rn.f32 	%f286, %f285, 0f3B33710B, 0fBC807748;
	fma.rn.f32 	%f287, %f286, %f285, 0f3D2CDAB2;
	fma.rn.f32 	%f288, %f287, %f285, 0fBD992D10;
	fma.rn.f32 	%f289, %f288, %f285, 0f3DD9EA6C;
	fma.rn.f32 	%f290, %f289, %f285, 0fBE117CB1;
	fma.rn.f32 	%f291, %f290, %f285, 0f3E4CBCE0;
	fma.rn.f32 	%f292, %f291, %f285, 0fBEAAAA7D;
	mul.f32 	%f293, %f285, %f292;
	fma.rn.f32 	%f294, %f293, %f284, %f284;
	neg.f32 	%f295, %f294;
	fma.rn.f32 	%f296, 0f3F6EE581, 0f3FD774EB, %f295;
	selp.f32 	%f297, %f296, %f294, %p7;
	selp.f32 	%f298, 0f3F6EE581, 0f3FEEE581, %p7;
	selp.f32 	%f299, %f294, %f295, %p7;
	mov.b32 	%r121, %f7;
	fma.rn.f32 	%f300, %f298, 0f3FD774EB, %f299;
	setp.lt.s32 	%p56, %r121, 0;
	selp.f32 	%f301, %f300, %f297, %p56;
	add.f32 	%f302, %f15, %f16;
	setp.eq.f32 	%p57, %f15, %f16;
	selp.f32 	%f303, 0f4016CBE4, 0f3F490FDB, %p56;
	selp.f32 	%f304, %f303, %f301, %p57;
	abs.f32 	%f305, %f302;
	setp.nan.f32 	%p58, %f305, %f305;
	copysign.f32 	%f306, %f6, %f304;
	selp.f32 	%f715, %f302, %f306, %p58;
$L__BB0_30:
	add.f32 	%f84, %f714, %f714;
	add.f32 	%f723, %f715, %f715;
	mov.b32 	%r8, %f723;
	and.b32  	%r9, %r8, 2147483647;
	setp.ne.s32 	%p102, %r9, 0;
	@%p102 bra 	$L__BB0_32;
	fma.rn.f32 	%f683, %f84, 0f3BBB989D, 0f3F000000;
	cvt.sat.f32.f32 	%f684, %f683;
	mov.f32 	%f685, 0f4B400001;
	mov.f32 	%f686, 0f437C0000;
	fma.rm.f32 	%f687, %f684, %f686, %f685;
	add.f32 	%f688, %f687, 0fCB40007F;
	neg.f32 	%f689, %f688;
	fma.rn.f32 	%f690, %f84, 0f3FB8AA3B, %f689;
	fma.rn.f32 	%f691, %f84, 0f32A57060, %f690;
	mov.b32 	%r302, %f687;
	shl.b32 	%r303, %r302, 23;
	mov.b32 	%f692, %r303;
	ex2.approx.ftz.f32 	%f693, %f691;
	mul.f32 	%f722, %f693, %f692;
	bra.uni 	$L__BB0_89;
$L__BB0_32:
	mov.b32 	%r10, %f84;
	and.b32  	%r11, %r10, 2147483647;
	setp.ne.s32 	%p103, %r11, 0;
	@%p103 bra 	$L__BB0_50;
	mul.f32 	%f649, %f723, 0f3F22F983;
	cvt.rni.s32.f32 	%r315, %f649;
	cvt.rn.f32.s32 	%f650, %r315;
	fma.rn.f32 	%f651, %f650, 0fBFC90FDA, %f723;
	fma.rn.f32 	%f652, %f650, 0fB3A22168, %f651;
	fma.rn.f32 	%f717, %f650, 0fA7C234C5, %f652;
	abs.f32 	%f88, %f723;
	setp.ltu.f32 	%p140, %f88, 0f47CE4780;
	mov.u32 	%r311, %r315;
	mov.f32 	%f716, %f717;
	@%p140 bra 	$L__BB0_41;
	setp.neu.f32 	%p141, %f88, 0f7F800000;
	@%p141 bra 	$L__BB0_36;
	mov.f32 	%f655, 0f00000000;
	mul.rn.f32 	%f716, %f723, %f655;
	mov.b32 	%r311, 0;
	bra.uni 	$L__BB0_41;
$L__BB0_36:
	shl.b32 	%r260, %r8, 8;
	or.b32  	%r13, %r260, -2147483648;
	mov.b64 	%rd102, 0;
	mov.b32 	%r308, 0;
$L__BB0_37:
	.pragma "nounroll";
	mul.wide.u32 	%rd77, %r308, 4;
	mov.u64 	%rd78, __cudart_i2opi_f;
	add.s64 	%rd79, %rd78, %rd77;
	ld.global.nc.u32 	%r261, [%rd79];
	mad.wide.u32 	%rd80, %r261, %r13, %rd102;
	shr.u64 	%rd102, %rd80, 32;
	add.s64 	%rd81, %rd6, %rd77;
	st.local.u32 	[%rd81], %rd80;
	add.s32 	%r308, %r308, 1;
	setp.ne.s32 	%p142, %r308, 6;
	@%p142 bra 	$L__BB0_37;
	shr.u32 	%r262, %r8, 23;
	st.local.u32 	[%rd6+24], %rd102;
	and.b32  	%r16, %r262, 31;
	and.b32  	%r263, %r262, 224;
	add.s32 	%r264, %r263, -128;
	shr.u32 	%r265, %r264, 5;
	mul.wide.u32 	%rd82, %r265, 4;
	sub.s64 	%rd9, %rd6, %rd82;
	ld.local.u32 	%r309, [%rd9+24];
	ld.local.u32 	%r310, [%rd9+20];
	setp.eq.s32 	%p143, %r16, 0;
	@%p143 bra 	$L__BB0_40;
	shf.l.wrap.b32 	%r309, %r310, %r309, %r16;
	ld.local.u32 	%r266, [%rd9+16];
	shf.l.wrap.b32 	%r310, %r266, %r310, %r16;
$L__BB0_40:
	shr.u32 	%r267, %r309, 30;
	shf.l.wrap.b32 	%r268, %r310, %r309, 2;
	shl.b32 	%r269, %r310, 2;
	shr.u32 	%r270, %r268, 31;
	add.s32 	%r271, %r270, %r267;
	neg.s32 	%r272, %r271;
	setp.lt.s32 	%p144, %r8, 0;
	selp.b32 	%r311, %r272, %r271, %p144;
	xor.b32  	%r273, %r268, %r8;
	shr.s32 	%r274, %r268, 31;
	xor.b32  	%r275, %r274, %r268;
	xor.b32  	%r276, %r274, %r269;
	cvt.u64.u32 	%rd83, %r275;
	shl.b64 	%rd84, %rd83, 32;
	cvt.u64.u32 	%rd85, %r276;
	or.b64  	%rd86, %rd84, %rd85;
	cvt.rn.f64.s64 	%fd9, %rd86;
	mul.f64 	%fd10, %fd9, 0d3BF921FB54442D19;
	cvt.rn.f32.f64 	%f653, %fd10;
	neg.f32 	%f654, %f653;
	setp.lt.s32 	%p145, %r273, 0;
	selp.f32 	%f716, %f654, %f653, %p145;
$L__BB0_41:
	setp.ltu.f32 	%p146, %f88, 0f47CE4780;
	add.s32 	%r278, %r311, 1;
	mul.rn.f32 	%f656, %f716, %f716;
	and.b32  	%r279, %r311, 1;
	setp.eq.b32 	%p147, %r279, 1;
	selp.f32 	%f657, %f716, 0f3F800000, %p147;
	fma.rn.f32 	%f658, %f656, %f657, 0f00000000;
	fma.rn.f32 	%f659, %f656, 0f37CBAC00, 0fBAB607ED;
	selp.f32 	%f660, 0fB94D4153, %f659, %p147;
	selp.f32 	%f661, 0f3C0885E4, 0f3D2AAABB, %p147;
	fma.rn.f32 	%f662, %f660, %f656, %f661;
	selp.f32 	%f663, 0fBE2AAAA8, 0fBEFFFFFF, %p147;
	fma.rn.f32 	%f664, %f662, %f656, %f663;
	fma.rn.f32 	%f665, %f664, %f658, %f657;
	and.b32  	%r280, %r278, 2;
	setp.eq.s32 	%p148, %r280, 0;
	mov.f32 	%f666, 0f00000000;
	sub.f32 	%f667, %f666, %f665;
	selp.f32 	%f722, %f665, %f667, %p148;
	@%p146 bra 	$L__BB0_49;
	setp.neu.f32 	%p149, %f88, 0f7F800000;
	@%p149 bra 	$L__BB0_44;
	mov.f32 	%f670, 0f00000000;
	mul.rn.f32 	%f717, %f723, %f670;
	mov.b32 	%r315, 0;
	bra.uni 	$L__BB0_49;
$L__BB0_44:
	shl.b32 	%r282, %r8, 8;
	or.b32  	%r25, %r282, -2147483648;
	mov.b64 	%rd103, 0;
	mov.b32 	%r312, 0;
$L__BB0_45:
	.pragma "nounroll";
	mul.wide.u32 	%rd88, %r312, 4;
	mov.u64 	%rd89, __cudart_i2opi_f;
	add.s64 	%rd90, %rd89, %rd88;
	ld.global.nc.u32 	%r283, [%rd90];
	mad.wide.u32 	%rd91, %r283, %r25, %rd103;
	shr.u64 	%rd103, %rd91, 32;
	add.s64 	%rd92, %rd5, %rd88;
	st.local.u32 	[%rd92], %rd91;
	add.s32 	%r312, %r312, 1;
	setp.ne.s32 	%p150, %r312, 6;
	@%p150 bra 	$L__BB0_45;
	shr.u32 	%r284, %r8, 23;
	st.local.u32 	[%rd5+24], %rd103;
	and.b32  	%r28, %r284, 31;
	and.b32  	%r285, %r284, 224;
	add.s32 	%r286, %r285, -128;
	shr.u32 	%r287, %r286, 5;
	mul.wide.u32 	%rd93, %r287, 4;
	sub.s64 	%rd12, %rd5, %rd93;
	ld.local.u32 	%r313, [%rd12+24];
	ld.local.u32 	%r314, [%rd12+20];
	setp.eq.s32 	%p151, %r28, 0;
	@%p151 bra 	$L__BB0_48;
	shf.l.wrap.b32 	%r313, %r314, %r313, %r28;
	ld.local.u32 	%r288, [%rd12+16];
	shf.l.wrap.b32 	%r314, %r288, %r314, %r28;
$L__BB0_48:
	shr.u32 	%r289, %r313, 30;
	shf.l.wrap.b32 	%r290, %r314, %r313, 2;
	shl.b32 	%r291, %r314, 2;
	shr.u32 	%r292, %r290, 31;
	add.s32 	%r293, %r292, %r289;
	neg.s32 	%r294, %r293;
	setp.lt.s32 	%p152, %r8, 0;
	selp.b32 	%r315, %r294, %r293, %p152;
	xor.b32  	%r295, %r290, %r8;
	shr.s32 	%r296, %r290, 31;
	xor.b32  	%r297, %r296, %r290;
	xor.b32  	%r298, %r296, %r291;
	cvt.u64.u32 	%rd94, %r297;
	shl.b64 	%rd95, %rd94, 32;
	cvt.u64.u32 	%rd96, %r298;
	or.b64  	%rd97, %rd95, %rd96;
	cvt.rn.f64.s64 	%fd11, %rd97;
	mul.f64 	%fd12, %fd11, 0d3BF921FB54442D19;
	cvt.rn.f32.f64 	%f668, %fd12;
	neg.f32 	%f669, %f668;
	setp.lt.s32 	%p153, %r295, 0;
	selp.f32 	%f717, %f669, %f668, %p153;
$L__BB0_49:
	mul.rn.f32 	%f671, %f717, %f717;
	and.b32  	%r300, %r315, 1;
	setp.eq.b32 	%p154, %r300, 1;
	selp.f32 	%f672, 0f3F800000, %f717, %p154;
	fma.rn.f32 	%f673, %f671, %f672, 0f00000000;
	fma.rn.f32 	%f674, %f671, 0f37CBAC00, 0fBAB607ED;
	selp.f32 	%f675, %f674, 0fB94D4153, %p154;
	selp.f32 	%f676, 0f3D2AAABB, 0f3C0885E4, %p154;
	fma.rn.f32 	%f677, %f675, %f671, %f676;
	selp.f32 	%f678, 0fBEFFFFFF, 0fBE2AAAA8, %p154;
	fma.rn.f32 	%f679, %f677, %f671, %f678;
	fma.rn.f32 	%f680, %f679, %f673, %f672;
	and.b32  	%r301, %r315, 2;
	setp.eq.s32 	%p155, %r301, 0;
	mov.f32 	%f681, 0f00000000;
	sub.f32 	%f682, %f681, %f680;
	selp.f32 	%f723, %f680, %f682, %p155;
	bra.uni 	$L__BB0_89;
$L__BB0_50:
	setp.lt.u32 	%p104, %r9, 2139095040;
	@%p104 bra 	$L__BB0_54;
	setp.eq.s32 	%p138, %r11, 2139095040;
	@%p138 bra 	$L__BB0_53;
	sub.f32 	%f722, %f723, %f723;
	mov.f32 	%f723, %f722;
	bra.uni 	$L__BB0_89;
$L__BB0_53:
	setp.gt.s32 	%p139, %r10, -1;
	sub.f32 	%f648, %f723, %f723;
	selp.f32 	%f722, %f84, 0f00000000, %p139;
	selp.f32 	%f723, %f648, 0f00000000, %p139;
	bra.uni 	$L__BB0_89;
$L__BB0_54:
	add.s32 	%r158, %r10, -1118925336;
	setp.gt.u32 	%p105, %r158, 9342556;
	@%p105 bra 	$L__BB0_72;
	add.f32 	%f595, %f84, 0fC322E3BC;
	fma.rn.f32 	%f596, %f595, 0f3BBB989D, 0f3F000000;
	cvt.sat.f32.f32 	%f597, %f596;
	mov.f32 	%f598, 0f4B400001;
	mov.f32 	%f599, 0f437C0000;
	fma.rm.f32 	%f600, %f597, %f599, %f598;
	add.f32 	%f601, %f600, 0fCB40007F;
	neg.f32 	%f602, %f601;
	fma.rn.f32 	%f603, %f595, 0f3FB8AA3B, %f602;
	fma.rn.f32 	%f604, %f595, 0f32A57060, %f603;
	mov.b32 	%r204, %f600;
	shl.b32 	%r205, %r204, 23;
	mov.b32 	%f605, %r205;
	ex2.approx.ftz.f32 	%f606, %f604;
	mul.f32 	%f607, %f606, %f605;
	mov.b32 	%r206, %f607;
	shr.u32 	%r207, %r206, 23;
	add.s32 	%r208, %r207, -19;
	and.b32  	%r209, %r206, 8388607;
	or.b32  	%r210, %r209, 2130706432;
	mov.b32 	%f100, %r210;
	cvt.u16.u32 	%rs1, %r208;
	shr.u16 	%rs2, %rs1, 15;
	add.s16 	%rs3, %rs1, %rs2;
	shr.s16 	%rs4, %rs3, 1;
	cvt.s32.s16 	%r211, %rs4;
	shl.b32 	%r212, %r211, 23;
	add.s32 	%r213, %r212, 1065353216;
	mov.b32 	%f101, %r213;
	sub.s32 	%r214, %r208, %r211;
	shl.b32 	%r215, %r214, 23;
	add.s32 	%r37, %r215, 1065353216;
	mul.f32 	%f608, %f723, 0f3F22F983;
	cvt.rni.s32.f32 	%r323, %f608;
	cvt.rn.f32.s32 	%f609, %r323;
	fma.rn.f32 	%f610, %f609, 0fBFC90FDA, %f723;
	fma.rn.f32 	%f611, %f609, 0fB3A22168, %f610;
	fma.rn.f32 	%f719, %f609, 0fA7C234C5, %f611;
	abs.f32 	%f103, %f723;
	setp.ltu.f32 	%p122, %f103, 0f47CE4780;
	mov.u32 	%r319, %r323;
	mov.f32 	%f718, %f719;
	@%p122 bra 	$L__BB0_63;
	setp.neu.f32 	%p123, %f103, 0f7F800000;
	@%p123 bra 	$L__BB0_58;
	mov.f32 	%f614, 0f00000000;
	mul.rn.f32 	%f718, %f723, %f614;
	mov.b32 	%r319, 0;
	bra.uni 	$L__BB0_63;
$L__BB0_58:
	shl.b32 	%r217, %r8, 8;
	or.b32  	%r39, %r217, -2147483648;
	mov.b64 	%rd104, 0;
	mov.b32 	%r316, 0;
$L__BB0_59:
	.pragma "nounroll";
	mul.wide.u32 	%rd55, %r316, 4;
	mov.u64 	%rd56, __cudart_i2opi_f;
	add.s64 	%rd57, %rd56, %rd55;
	ld.global.nc.u32 	%r218, [%rd57];
	mad.wide.u32 	%rd58, %r218, %r39, %rd104;
	shr.u64 	%rd104, %rd58, 32;
	add.s64 	%rd59, %rd4, %rd55;
	st.local.u32 	[%rd59], %rd58;
	add.s32 	%r316, %r316, 1;
	setp.ne.s32 	%p124, %r316, 6;
	@%p124 bra 	$L__BB0_59;
	shr.u32 	%r219, %r8, 23;
	st.local.u32 	[%rd4+24], %rd104;
	and.b32  	%r42, %r219, 31;
	and.b32  	%r220, %r219, 224;
	add.s32 	%r221, %r220, -128;
	shr.u32 	%r222, %r221, 5;
	mul.wide.u32 	%rd60, %r222, 4;
	sub.s64 	%rd15, %rd4, %rd60;
	ld.local.u32 	%r317, [%rd15+24];
	ld.local.u32 	%r318, [%rd15+20];
	setp.eq.s32 	%p125, %r42, 0;
	@%p125 bra 	$L__BB0_62;
	shf.l.wrap.b32 	%r317, %r318, %r317, %r42;
	ld.local.u32 	%r223, [%rd15+16];
	shf.l.wrap.b32 	%r318, %r223, %r318, %r42;
$L__BB0_62:
	shr.u32 	%r224, %r317, 30;
	shf.l.wrap.b32 	%r225, %r318, %r317, 2;
	shl.b32 	%r226, %r318, 2;
	shr.u32 	%r227, %r225, 31;
	add.s32 	%r228, %r227, %r224;
	neg.s32 	%r229, %r228;
	setp.lt.s32 	%p126, %r8, 0;
	selp.b32 	%r319, %r229, %r228, %p126;
	xor.b32  	%r230, %r225, %r8;
	shr.s32 	%r231, %r225, 31;
	xor.b32  	%r232, %r231, %r225;
	xor.b32  	%r233, %r231, %r226;
	cvt.u64.u32 	%rd61, %r232;
	shl.b64 	%rd62, %rd61, 32;
	cvt.u64.u32 	%rd63, %r233;
	or.b64  	%rd64, %rd62, %rd63;
	cvt.rn.f64.s64 	%fd5, %rd64;
	mul.f64 	%fd6, %fd5, 0d3BF921FB54442D19;
	cvt.rn.f32.f64 	%f612, %fd6;
	neg.f32 	%f613, %f612;
	setp.lt.s32 	%p127, %r230, 0;
	selp.f32 	%f718, %f613, %f612, %p127;
$L__BB0_63:
	add.s32 	%r235, %r319, 1;
	mul.rn.f32 	%f615, %f718, %f718;
	and.b32  	%r236, %r319, 1;
	setp.eq.b32 	%p129, %r236, 1;
	selp.f32 	%f616, %f718, 0f3F800000, %p129;
	fma.rn.f32 	%f617, %f615, %f616, 0f00000000;
	fma.rn.f32 	%f618, %f615, 0f37CBAC00, 0fBAB607ED;
	selp.f32 	%f619, 0fB94D4153, %f618, %p129;
	selp.f32 	%f620, 0f3C0885E4, 0f3D2AAABB, %p129;
	fma.rn.f32 	%f621, %f619, %f615, %f620;
	selp.f32 	%f622, 0fBE2AAAA8, 0fBEFFFFFF, %p129;
	fma.rn.f32 	%f623, %f621, %f615, %f622;
	fma.rn.f32 	%f624, %f623, %f617, %f616;
	and.b32  	%r237, %r235, 2;
	setp.eq.s32 	%p130, %r237, 0;
	mov.f32 	%f625, 0f00000000;
	sub.f32 	%f626, %f625, %f624;
	selp.f32 	%f627, %f624, %f626, %p130;
	mul.f32 	%f628, %f627, %f100;
	mul.f32 	%f107, %f628, %f101;
	@%p122 bra 	$L__BB0_71;
	setp.neu.f32 	%p131, %f103, 0f7F800000;
	@%p131 bra 	$L__BB0_66;
	mov.f32 	%f631, 0f00000000;
	mul.rn.f32 	%f719, %f723, %f631;
	mov.b32 	%r323, 0;
	bra.uni 	$L__BB0_71;
$L__BB0_66:
	shl.b32 	%r239, %r8, 8;
	or.b32  	%r51, %r239, -2147483648;
	mov.b64 	%rd105, 0;
	mov.b32 	%r320, 0;
$L__BB0_67:
	.pragma "nounroll";
	mul.wide.u32 	%rd66, %r320, 4;
	mov.u64 	%rd67, __cudart_i2opi_f;
	add.s64 	%rd68, %rd67, %rd66;
	ld.global.nc.u32 	%r240, [%rd68];
	mad.wide.u32 	%rd69, %r240, %r51, %rd105;
	shr.u64 	%rd105, %rd69, 32;
	add.s64 	%rd70, %rd3, %rd66;
	st.local.u32 	[%rd70], %rd69;
	add.s32 	%r320, %r320, 1;
	setp.ne.s32 	%p132, %r320, 6;
	@%p132 bra 	$L__BB0_67;
	shr.u32 	%r241, %r8, 23;
	st.local.u32 	[%rd3+24], %rd105;
	and.b32  	%r54, %r241, 31;
	and.b32  	%r242, %r241, 224;
	add.s32 	%r243, %r242, -128;
	shr.u32 	%r244, %r243, 5;
	mul.wide.u32 	%rd71, %r244, 4;
	sub.s64 	%rd18, %rd3, %rd71;
	ld.local.u32 	%r321, [%rd18+24];
	ld.local.u32 	%r322, [%rd18+20];
	setp.eq.s32 	%p133, %r54, 0;
	@%p133 bra 	$L__BB0_70;
	shf.l.wrap.b32 	%r321, %r322, %r321, %r54;
	ld.local.u32 	%r245, [%rd18+16];
	shf.l.wrap.b32 	%r322, %r245, %r322, %r54;
$L__BB0_70:
	shr.u32 	%r246, %r321, 30;
	shf.l.wrap.b32 	%r247, %r322, %r321, 2;
	shl.b32 	%r248, %r322, 2;
	shr.u32 	%r249, %r247, 31;
	add.s32 	%r250, %r249, %r246;
	neg.s32 	%r251, %r250;
	setp.lt.s32 	%p134, %r8, 0;
	selp.b32 	%r323, %r251, %r250, %p134;
	xor.b32  	%r252, %r247, %r8;
	shr.s32 	%r253, %r247, 31;
	xor.b32  	%r254, %r253, %r247;
	xor.b32  	%r255, %r253, %r248;
	cvt.u64.u32 	%rd72, %r254;
	shl.b64 	%rd73, %rd72, 32;
	cvt.u64.u32 	%rd74, %r255;
	or.b64  	%rd75, %rd73, %rd74;
	cvt.rn.f64.s64 	%fd7, %rd75;
	mul.f64 	%fd8, %fd7, 0d3BF921FB54442D19;
	cvt.rn.f32.f64 	%f629, %fd8;
	neg.f32 	%f630, %f629;
	setp.lt.s32 	%p135, %r252, 0;
	selp.f32 	%f719, %f630, %f629, %p135;
$L__BB0_71:
	mov.b32 	%f632, %r37;
	mul.rn.f32 	%f633, %f719, %f719;
	and.b32  	%r257, %r323, 1;
	setp.eq.b32 	%p136, %r257, 1;
	selp.f32 	%f634, 0f3F800000, %f719, %p136;
	fma.rn.f32 	%f635, %f633, %f634, 0f00000000;
	fma.rn.f32 	%f636, %f633, 0f37CBAC00, 0fBAB607ED;
	selp.f32 	%f637, %f636, 0fB94D4153, %p136;
	selp.f32 	%f638, 0f3D2AAABB, 0f3C0885E4, %p136;
	fma.rn.f32 	%f639, %f637, %f633, %f638;
	selp.f32 	%f640, 0fBEFFFFFF, 0fBE2AAAA8, %p136;
	fma.rn.f32 	%f641, %f639, %f633, %f640;
	fma.rn.f32 	%f642, %f641, %f635, %f634;
	and.b32  	%r258, %r323, 2;
	setp.eq.s32 	%p137, %r258, 0;
	mov.f32 	%f643, 0f00000000;
	sub.f32 	%f644, %f643, %f642;
	selp.f32 	%f645, %f642, %f644, %p137;
	mul.f32 	%f646, %f645, %f100;
	mul.f32 	%f647, %f646, %f101;
	mul.f32 	%f723, %f647, %f632;
	mul.f32 	%f722, %f107, %f632;
	bra.uni 	$L__BB0_89;
$L__BB0_72:
	mul.f32 	%f548, %f723, 0f3F22F983;
	cvt.rni.s32.f32 	%r331, %f548;
	cvt.rn.f32.s32 	%f549, %r331;
	fma.rn.f32 	%f550, %f549, 0fBFC90FDA, %f723;
	fma.rn.f32 	%f551, %f549, 0fB3A22168, %f550;
	fma.rn.f32 	%f721, %f549, 0fA7C234C5, %f551;
	abs.f32 	%f114, %f723;
	setp.ltu.f32 	%p106, %f114, 0f47CE4780;
	mov.u32 	%r327, %r331;
	mov.f32 	%f720, %f721;
	@%p106 bra 	$L__BB0_80;
	setp.neu.f32 	%p107, %f114, 0f7F800000;
	@%p107 bra 	$L__BB0_75;
	mov.f32 	%f554, 0f00000000;
	mul.rn.f32 	%f720, %f723, %f554;
	mov.b32 	%r327, 0;
	bra.uni 	$L__BB0_80;
$L__BB0_75:
	shl.b32 	%r160, %r8, 8;
	or.b32  	%r64, %r160, -2147483648;
	mov.b64 	%rd106, 0;
	mov.b32 	%r324, 0;
$L__BB0_76:
	.pragma "nounroll";
	mul.wide.u32 	%rd33, %r324, 4;
	mov.u64 	%rd34, __cudart_i2opi_f;
	add.s64 	%rd35, %rd34, %rd33;
	ld.global.nc.u32 	%r161, [%rd35];
	mad.wide.u32 	%rd36, %r161, %r64, %rd106;
	shr.u64 	%rd106, %rd36, 32;
	add.s64 	%rd37, %rd2, %rd33;
	st.local.u32 	[%rd37], %rd36;
	add.s32 	%r324, %r324, 1;
	setp.ne.s32 	%p108, %r324, 6;
	@%p108 bra 	$L__BB0_76;
	shr.u32 	%r162, %r8, 23;
	st.local.u32 	[%rd2+24], %rd106;
	and.b32  	%r67, %r162, 31;
	and.b32  	%r163, %r162, 224;
	add.s32 	%r164, %r163, -128;
	shr.u32 	%r165, %r164, 5;
	mul.wide.u32 	%rd38, %r165, 4;
	sub.s64 	%rd21, %rd2, %rd38;
	ld.local.u32 	%r325, [%rd21+24];
	ld.local.u32 	%r326, [%rd21+20];
	setp.eq.s32 	%p109, %r67, 0;
	@%p109 bra 	$L__BB0_79;
	shf.l.wrap.b32 	%r325, %r326, %r325, %r67;
	ld.local.u32 	%r166, [%rd21+16];
	shf.l.wrap.b32 	%r326, %r166, %r326, %r67;
$L__BB0_79:
	shr.u32 	%r167, %r325, 30;
	shf.l.wrap.b32 	%r168, %r326, %r325, 2;
	shl.b32 	%r169, %r326, 2;
	shr.u32 	%r170, %r168, 31;
	add.s32 	%r171, %r170, %r167;
	neg.s32 	%r172, %r171;
	setp.lt.s32 	%p110, %r8, 0;
	selp.b32 	%r327, %r172, %r171, %p110;
	xor.b32  	%r173, %r168, %r8;
	shr.s32 	%r174, %r168, 31;
	xor.b32  	%r175, %r174, %r168;
	xor.b32  	%r176, %r174, %r169;
	cvt.u64.u32 	%rd39, %r175;
	shl.b64 	%rd40, %rd39, 32;
	cvt.u64.u32 	%rd41, %r176;
	or.b64  	%rd42, %rd40, %rd41;
	cvt.rn.f64.s64 	%fd1, %rd42;
	mul.f64 	%fd2, %fd1, 0d3BF921FB54442D19;
	cvt.rn.f32.f64 	%f552, %fd2;
	neg.f32 	%f553, %f552;
	setp.lt.s32 	%p111, %r173, 0;
	selp.f32 	%f720, %f553, %f552, %p111;
$L__BB0_80:
	add.s32 	%r178, %r327, 1;
	mul.rn.f32 	%f555, %f720, %f720;
	and.b32  	%r179, %r327, 1;
	setp.eq.b32 	%p113, %r179, 1;
	selp.f32 	%f556, %f720, 0f3F800000, %p113;
	fma.rn.f32 	%f557, %f555, %f556, 0f00000000;
	fma.rn.f32 	%f558, %f555, 0f37CBAC00, 0fBAB607ED;
	selp.f32 	%f559, 0fB94D4153, %f558, %p113;
	selp.f32 	%f560, 0f3C0885E4, 0f3D2AAABB, %p113;
	fma.rn.f32 	%f561, %f559, %f555, %f560;
	selp.f32 	%f562, 0fBE2AAAA8, 0fBEFFFFFF, %p113;
	fma.rn.f32 	%f563, %f561, %f555, %f562;
	fma.rn.f32 	%f564, %f563, %f557, %f556;
	and.b32  	%r180, %r178, 2;
	setp.eq.s32 	%p114, %r180, 0;
	mov.f32 	%f565, 0f00000000;
	sub.f32 	%f566, %f565, %f564;
	selp.f32 	%f118, %f564, %f566, %p114;
	@%p106 bra 	$L__BB0_88;
	setp.neu.f32 	%p115, %f114, 0f7F800000;
	@%p115 bra 	$L__BB0_83;
	mov.f32 	%f569, 0f00000000;
	mul.rn.f32 	%f721, %f723, %f569;
	mov.b32 	%r331, 0;
	bra.uni 	$L__BB0_88;
$L__BB0_83:
	shl.b32 	%r182, %r8, 8;
	or.b32  	%r76, %r182, -2147483648;
	mov.b64 	%rd107, 0;
	mov.b32 	%r328, 0;
$L__BB0_84:
	.pragma "nounroll";
	mul.wide.u32 	%rd44, %r328, 4;
	mov.u64 	%rd45, __cudart_i2opi_f;
	add.s64 	%rd46, %rd45, %rd44;
	ld.global.nc.u32 	%r183, [%rd46];
	mad.wide.u32 	%rd47, %r183, %r76, %rd107;
	shr.u64 	%rd107, %rd47, 32;
	add.s64 	%rd48, %rd1, %rd44;
	st.local.u32 	[%rd48], %rd47;
	add.s32 	%r328, %r328, 1;
	setp.ne.s32 	%p116, %r328, 6;
	@%p116 bra 	$L__BB0_84;
	shr.u32 	%r184, %r8, 23;
	st.local.u32 	[%rd1+24], %rd107;
	and.b32  	%r79, %r184, 31;
	and.b32  	%r185, %r184, 224;
	add.s32 	%r186, %r185, -128;
	shr.u32 	%r187, %r186, 5;
	mul.wide.u32 	%rd49, %r187, 4;
	sub.s64 	%rd24, %rd1, %rd49;
	ld.local.u32 	%r329, [%rd24+24];
	ld.local.u32 	%r330, [%rd24+20];
	setp.eq.s32 	%p117, %r79, 0;
	@%p117 bra 	$L__BB0_87;
	shf.l.wrap.b32 	%r329, %r330, %r329, %r79;
	ld.local.u32 	%r188, [%rd24+16];
	shf.l.wrap.b32 	%r330, %r188, %r330, %r79;
$L__BB0_87:
	shr.u32 	%r189, %r329, 30;
	shf.l.wrap.b32 	%r190, %r330, %r329, 2;
	shl.b32 	%r191, %r330, 2;
	shr.u32 	%r192, %r190, 31;
	add.s32 	%r193, %r192, %r189;
	neg.s32 	%r194, %r193;
	setp.lt.s32 	%p118, %r8, 0;
	selp.b32 	%r331, %r194, %r193, %p118;
	xor.b32  	%r195, %r190, %r8;
	shr.s32 	%r196, %r190, 31;
	xor.b32  	%r197, %r196, %r190;
	xor.b32  	%r198, %r196, %r191;
	cvt.u64.u32 	%rd50, %r197;
	shl.b64 	%rd51, %rd50, 32;
	cvt.u64.u32 	%rd52, %r198;
	or.b64  	%rd53, %rd51, %rd52;
	cvt.rn.f64.s64 	%fd3, %rd53;
	mul.f64 	%fd4, %fd3, 0d3BF921FB54442D19;
	cvt.rn.f32.f64 	%f567, %fd4;
	neg.f32 	%f568, %f567;
	setp.lt.s32 	%p119, %r195, 0;
	selp.f32 	%f721, %f568, %f567, %p119;
$L__BB0_88:
	fma.rn.f32 	%f570, %f84, 0f3BBB989D, 0f3F000000;
	cvt.sat.f32.f32 	%f571, %f570;
	mov.f32 	%f572, 0f4B400001;
	mov.f32 	%f573, 0f437C0000;
	fma.rm.f32 	%f574, %f571, %f573, %f572;
	add.f32 	%f575, %f574, 0fCB40007F;
	neg.f32 	%f576, %f575;
	fma.rn.f32 	%f577, %f84, 0f3FB8AA3B, %f576;
	fma.rn.f32 	%f578, %f84, 0f32A57060, %f577;
	ex2.approx.ftz.f32 	%f579, %f578;
	mov.b32 	%r200, %f574;
	shl.b32 	%r201, %r200, 23;
	mov.b32 	%f580, %r201;
	mul.f32 	%f581, %f579, %f580;
	mul.rn.f32 	%f582, %f721, %f721;
	and.b32  	%r202, %r331, 1;
	setp.eq.b32 	%p120, %r202, 1;
	selp.f32 	%f583, 0f3F800000, %f721, %p120;
	fma.rn.f32 	%f584, %f582, %f583, 0f00000000;
	fma.rn.f32 	%f585, %f582, 0f37CBAC00, 0fBAB607ED;
	selp.f32 	%f586, %f585, 0fB94D4153, %p120;
	selp.f32 	%f587, 0f3D2AAABB, 0f3C0885E4, %p120;
	fma.rn.f32 	%f588, %f586, %f582, %f587;
	selp.f32 	%f589, 0fBEFFFFFF, 0fBE2AAAA8, %p120;
	fma.rn.f32 	%f590, %f588, %f582, %f589;
	fma.rn.f32 	%f591, %f590, %f584, %f583;
	and.b32  	%r203, %r331, 2;
	setp.eq.s32 	%p121, %r203, 0;
	mov.f32 	%f592, 0f00000000;
	sub.f32 	%f593, %f592, %f591;
	selp.f32 	%f594, %f591, %f593, %p121;
	mul.f32 	%f723, %f581, %f594;
	mul.f32 	%f722, %f581, %f118;
$L__BB0_89:
	add.f32 	%f7, %f5, %f722;
	add.f32 	%f6, %f2, %f723;
	setp.lt.f32 	%p156, %f7, 0f40000000;
	add.s32 	%r304, %r332, 1;
	setp.lt.s32 	%p157, %r304, %r91;
	selp.b32 	%r332, %r304, %r332, %p156;
	and.pred  	%p158, %p156, %p157;
	@%p158 bra 	$L__BB0_4;
$L__BB0_90:
	ld.param.u64 	%rd101, [_Z12make_fractalPciii_param_0];
	setp.eq.s32 	%p159, %r332, %r91;
	selp.b16 	%rs5, 35, 46, %p159;
	add.s32 	%r305, %r306, %r1;
	cvt.u64.u32 	%rd98, %r305;
	cvta.to.global.u64 	%rd99, %rd101;
	add.s64 	%rd100, %rd99, %rd98;
	st.global.u8 	[%rd100], %rs5;
	add.s32 	%r306, %r306, 1;
	setp.ne.s32 	%p160, %r306, %r93;
	@%p160 bra 	$L__BB0_2;
$L__BB0_91:
	ret;

}


// ===== COMPILED SASS (sm_100) =====

	.target	sm_100

	.elftype	@"ET_EXEC"


//--------------------- .note.nv.tkinfo           --------------------------
	.section	.note.nv.tkinfo,"",@"SHT_NOTE"
	.sectionflags	@"SHF_NOTE_NV_TKINFO"
	.tkinfo
        /*0018*/ 	.word	0x00000002
        /*0030*/ 	.string	""
        /*0030*/ 	.string	"ptxas"
        /*0030*/ 	.string	"Cuda compilation tools, release 13.0, V13.0.88"
        /*0030*/ 	.string	"Build cuda_13.0.r13.0/compiler.36424714_0"
        /*0030*/ 	.string	"-arch sm_100 -m 64 "



//--------------------- .note.nv.cuinfo           --------------------------
	.section	.note.nv.cuinfo,"",@"SHT_NOTE"
	.sectionflags	@"SHF_NOTE_NV_CUINFO"
        /*0018*/ 	.short	0x0002
        /*001a*/ 	.short	0x0064
        /*001c*/ 	.short	0x0082
	.zero		2


//--------------------- .nv.info                  --------------------------
	.section	.nv.info,"",@"SHT_CUDA_INFO"
	.align	4


	//----- nvinfo : EIATTR_REGCOUNT
	.align		4
        /*0000*/ 	.byte	0x04, 0x2f
        /*0002*/ 	.short	(.L_30 - .L_29)
	.align		4
.L_29:
        /*0004*/ 	.word	index@(_Z12make_fractalPciii)
        /*0008*/ 	.word	0x00000020


	//----- nvinfo : EIATTR_FRAME_SIZE
	.align		4
.L_30:
        /*000c*/ 	.byte	0x04, 0x11
        /*000e*/ 	.short	(.L_32 - .L_31)
	.align		4
.L_31:
        /*0010*/ 	.word	index@($__internal_1_$__cuda_sm3x_div_rn_noftz_f32_slowpath)
        /*0014*/ 	.word	0x00000020


	//----- nvinfo : EIATTR_FRAME_SIZE
	.align		4
.L_32:
        /*0018*/ 	.byte	0x04, 0x11
        /*001a*/ 	.short	(.L_34 - .L_33)
	.align		4
.L_33:
        /*001c*/ 	.word	index@($__internal_0_$__cuda_sm20_sqrt_rn_f32_slowpath)
        /*0020*/ 	.word	0x00000020


	//----- nvinfo : EIATTR_FRAME_SIZE
	.align		4
.L_34:
        /*0024*/ 	.byte	0x04, 0x11
        /*0026*/ 	.short	(.L_36 - .L_35)
	.align		4
.L_35:
        /*0028*/ 	.word	index@(_Z12make_fractalPciii)
        /*002c*/ 	.word	0x00000020


	//----- nvinfo : EIATTR_MIN_STACK_SIZE
	.align		4
.L_36:
        /*0030*/ 	.byte	0x04, 0x12
        /*0032*/ 	.short	(.L_38 - .L_37)
	.align		4
.L_37:
        /*0034*/ 	.word	index@(_Z12make_fractalPciii)
        /*0038*/ 	.word	0x00000020
.L_38:


//--------------------- .nv.compat                --------------------------
	.section	.nv.compat,"",@"SHT_CUDA_COMPAT_INFO"
	.align	4
        /*0000*/ 	.byte	0x02, 0x09, 0x00, 0x00, 0x02, 0x02, 0x01, 0x00, 0x02, 0x05, 0x05, 0x00, 0x03, 0x07, 0x01, 0x01
        /*0010*/ 	.byte	0x02, 0x03, 0x00, 0x00, 0x02, 0x06, 0x01, 0x00, 0x04, 0x0b, 0x08, 0x00, 0x01, 0x00, 0x00, 0x00
        /*0020*/ 	.byte	0x00, 0x00, 0x00, 0x00


//--------------------- .nv.info._Z12make_fractalPciii --------------------------
	.section	.nv.info._Z12make_fractalPciii,"",@"SHT_CUDA_INFO"
	.sectionflags	@""
	.align	4


	//----- nvinfo : EIATTR_CUDA_API_VERSION
	.align		4
        /*0000*/ 	.byte	0x04, 0x37
        /*0002*/ 	.short	(.L_40 - .L_39)
.L_39:
        /*0004*/ 	.word	0x00000082


	//----- nvinfo : EIATTR_KPARAM_INFO
	.align		4
.L_40:
        /*0008*/ 	.byte	0x04, 0x17
        /*000a*/ 	.short	(.L_42 - .L_41)
.L_41:
        /*000c*/ 	.word	0x00000000
        /*0010*/ 	.short	0x0003
        /*0012*/ 	.short	0x0010
        /*0014*/ 	.byte	0x00, 0xf0, 0x11, 0x00


	//----- nvinfo : EIATTR_KPARAM_INFO
	.align		4
.L_42:
        /*0018*/ 	.byte	0x04, 0x17
        /*001a*/ 	.short	(.L_44 - .L_43)
.L_43:
        /*001c*/ 	.word	0x00000000
        /*0020*/ 	.short	0x0002
        /*0022*/ 	.short	0x000c
        /*0024*/ 	.byte	0x00, 0xf0, 0x11, 0x00


	//----- nvinfo : EIATTR_KPARAM_INFO
	.align		4
.L_44:
        /*0028*/ 	.byte	0x04, 0x17
        /*002a*/ 	.short	(.L_46 - .L_45)
.L_45:
        /*002c*/ 	.word	0x00000000
        /*0030*/ 	.short	0x0001
        /*0032*/ 	.short	0x0008
        /*0034*/ 	.byte	0x00, 0xf0, 0x11, 0x00


	//----- nvinfo : EIATTR_KPARAM_INFO
	.align		4
.L_46:
        /*0038*/ 	.byte	0x04, 0x17
        /*003a*/ 	.short	(.L_48 - .L_47)
.L_47:
        /*003c*/ 	.word	0x00000000
        /*0040*/ 	.short	0x0000
        /*0042*/ 	.short	0x0000
        /*0044*/ 	.byte	0x00, 0xf5, 0x21, 0x00


	//----- nvinfo : EIATTR_SPARSE_MMA_MASK
	.align		4
.L_48:
        /*0048*/ 	.byte	0x03, 0x50
        /*004a*/ 	.short	0x0000


	//----- nvinfo : EIATTR_MAXREG_COUNT
	.align		4
        /*004c*/ 	.byte	0x03, 0x1b
        /*004e*/ 	.short	0x00ff


	//----- nvinfo : EIATTR_MERCURY_ISA_VERSION
	.align		4
        /*0050*/ 	.byte	0x03, 0x5f
        /*0052*/ 	.short	0x0101


	//----- nvinfo : EIATTR_VRC_CTA_INIT_COUNT
	.align		4
        /*0054*/ 	.byte	0x02, 0x4a
	.zero		1
	.zero		1


	//----- nvinfo : EIATTR_EXIT_INSTR_OFFSETS
	.align		4
        /*0058*/ 	.byte	0x04, 0x1c
        /*005a*/ 	.short	(.L_50 - .L_49)


	//   ....[0]....
.L_49:
        /*005c*/ 	.word	0x00000040


	//   ....[1]....
        /*0060*/ 	.word	0x00005400


	//----- nvinfo : EIATTR_CRS_STACK_SIZE
	.align		4
.L_50:
        /*0064*/ 	.byte	0x04, 0x1e
        /*0066*/ 	.short	(.L_52 - .L_51)
.L_51:
        /*0068*/ 	.word	0x00000000


	//----- nvinfo : EIATTR_CBANK_PARAM_SIZE
	.align		4
.L_52:
        /*006c*/ 	.byte	0x03, 0x19
        /*006e*/ 	.short	0x0014


	//----- nvinfo : EIATTR_PARAM_CBANK
	.align		4
        /*0070*/ 	.byte	0x04, 0x0a
        /*0072*/ 	.short	(.L_54 - .L_53)
	.align		4
.L_53:
        /*0074*/ 	.word	index@(.nv.constant0._Z12make_fractalPciii)
        /*0078*/ 	.short	0x0380
        /*007a*/ 	.short	0x0014


	//----- nvinfo : EIATTR_SW_WAR
	.align		4
.L_54:
        /*007c*/ 	.byte	0x04, 0x36
        /*007e*/ 	.short	(.L_56 - .L_55)
.L_55:
        /*0080*/ 	.word	0x00000008
.L_56:


//--------------------- .nv.callgraph             --------------------------
	.section	.nv.callgraph,"",@"SHT_CUDA_CALLGRAPH"
	.align	4
	.sectionentsize	8
	.align		4
        /*0000*/ 	.word	0x00000000
	.align		4
        /*0004*/ 	.word	0xffffffff
	.align		4
        /*0008*/ 	.word	0x00000000
	.align		4
        /*000c*/ 	.word	0xfffffffe
	.align		4
        /*0010*/ 	.word	0x00000000
	.align		4
        /*0014*/ 	.word	0xfffffffd
	.align		4
        /*0018*/ 	.word	0x00000000
	.align		4
        /*001c*/ 	.word	0xfffffffc


//--------------------- .nv.constant4             --------------------------
	.section	.nv.constant4,"a",@progbits
	.align	8
	.align		8
.nv.constant4:
        /*0000*/ 	.dword	_ZN34_INTERNAL_5d1c8af9_4_k_cu_7ec67d3b4cuda3std3__45__cpo5beginE
	.align		8
        /*0008*/ 	.dword	_ZN34_INTERNAL_5d1c8af9_4_k_cu_7ec67d3b4cuda3std3__45__cpo3endE
	.align		8
        /*0010*/ 	.dword	_ZN34_INTERNAL_5d1c8af9_4_k_cu_7ec67d3b4cuda3std3__45__cpo6cbeginE
	.align		8
        /*0018*/ 	.dword	_ZN34_INTERNAL_5d1c8af9_4_k_cu_7ec67d3b4cuda3std3__45__cpo4cendE
	.align		8
        /*0020*/ 	.dword	_ZN34_INTERNAL_5d1c8af9_4_k_cu_7ec67d3b4cuda3std3__45__cpo6rbeginE
	.align		8
        /*0028*/ 	.dword	_ZN34_INTERNAL_5d1c8af9_4_k_cu_7ec67d3b4cuda3std3__45__cpo4rendE
	.align		8
        /*0030*/ 	.dword	_ZN34_INTERNAL_5d1c8af9_4_k_cu_7ec67d3b4cuda3std3__45__cpo7crbeginE
	.align		8
        /*0038*/ 	.dword	_ZN34_INTERNAL_5d1c8af9_4_k_cu_7ec67d3b4cuda3std3__45__cpo5crendE
	.align		8
        /*0040*/ 	.dword	_ZN34_INTERNAL_5d1c8af9_4_k_cu_7ec67d3b4cuda3std3__436_GLOBAL__N__5d1c8af9_4_k_cu_7ec67d3b6ignoreE
	.align		8
        /*0048*/ 	.dword	_ZN34_INTERNAL_5d1c8af9_4_k_cu_7ec67d3b4cuda3std3__419piecewise_constructE
	.align		8
        /*0050*/ 	.dword	_ZN34_INTERNAL_5d1c8af9_4_k_cu_7ec67d3b4cuda3std3__48in_placeE
	.align		8
        /*0058*/ 	.dword	_ZN34_INTERNAL_5d1c8af9_4_k_cu_7ec67d3b4cuda3std3__420unreachable_sentinelE
	.align		8
        /*0060*/ 	.dword	_ZN34_INTERNAL_5d1c8af9_4_k_cu_7ec67d3b4cuda3std6ranges3__45__cpo4swapE
	.align		8
        /*0068*/ 	.dword	_ZN34_INTERNAL_5d1c8af9_4_k_cu_7ec67d3b4cuda3std6ranges3__45__cpo9iter_moveE
	.align		8
        /*0070*/ 	.dword	_ZN34_INTERNAL_5d1c8af9_4_k_cu_7ec67d3b4cuda3std6ranges3__45__cpo5beginE
	.align		8
        /*0078*/ 	.dword	_ZN34_INTERNAL_5d1c8af9_4_k_cu_7ec67d3b4cuda3std6ranges3__45__cpo3endE
	.align		8
        /*0080*/ 	.dword	_ZN34_INTERNAL_5d1c8af9_4_k_cu_7ec67d3b4cuda3std6ranges3__45__cpo6cbeginE
	.align		8
        /*0088*/ 	.dword	_ZN34_INTERNAL_5d1c8af9_4_k_cu_7ec67d3b4cuda3std6ranges3__45__cpo4cendE
	.align		8
        /*0090*/ 	.dword	_ZN34_INTERNAL_5d1c8af9_4_k_cu_7ec67d3b4cuda3std6ranges3__45__cpo7advanceE
	.align		8
        /*0098*/ 	.dword	_ZN34_INTERNAL_5d1c8af9_4_k_cu_7ec67d3b4cuda3std6ranges3__45__cpo9iter_swapE
	.align		8
        /*00a0*/ 	.dword	_ZN34_INTERNAL_5d1c8af9_4_k_cu_7ec67d3b4cuda3std6ranges3__45__cpo4nextE
	.align		8
        /*00a8*/ 	.dword	_ZN34_INTERNAL_5d1c8af9_4_k_cu_7ec67d3b4cuda3std6ranges3__45__cpo4prevE
	.align		8
        /*00b0*/ 	.dword	_ZN34_INTERNAL_5d1c8af9_4_k_cu_7ec67d3b4cuda3std6ranges3__45__cpo4dataE
	.align		8
        /*00b8*/ 	.dword	_ZN34_INTERNAL_5d1c8af9_4_k_cu_7ec67d3b4cuda3std6ranges3__45__cpo5cdataE
	.align		8
        /*00c0*/ 	.dword	_ZN34_INTERNAL_5d1c8af9_4_k_cu_7ec67d3b4cuda3std6ranges3__45__cpo4sizeE
	.align		8
        /*00c8*/ 	.dword	_ZN34_INTERNAL_5d1c8af9_4_k_cu_7ec67d3b4cuda3std6ranges3__45__cpo5ssizeE
	.align		8
        /*00d0*/ 	.dword	_ZN34_INTERNAL_5d1c8af9_4_k_cu_7ec67d3b4cuda3std6ranges3__45__cpo8distanceE
	.align		8
        /*00d8*/ 	.dword	_ZN34_INTERNAL_5d1c8af9_4_k_cu_7ec67d3b6thrust24THRUST_300001_SM_1000_NS6system6detail10sequential3seqE
	.align		8
        /*00e0*/ 	.dword	__cudart_i2opi_f


//--------------------- .text._Z12make_fractalPciii --------------------------
	.section	.text._Z12make_fractalPciii,"ax",@progbits
	.align	128
        .global         _Z12make_fractalPciii
        .type           _Z12make_fractalPciii,@function
        .size           _Z12make_fractalPciii,(.L_x_82 - _Z12make_fractalPciii)
        .other          _Z12make_fractalPciii,@"STO_CUDA_ENTRY STV_DEFAULT"
_Z12make_fractalPciii:
.text._Z12make_fractalPciii:
[----:B------:R-:W0:Y:S08]  /*0000*/  LDC R1, c[0x0][0x37c] ;  /* 0x0000df00ff017b82 */ /* 0x000e300000000800 */
[----:B------:R-:W1:Y:S01]  /*0010*/  LDC R0, c[0x0][0x390] ;  /* 0x0000e400ff007b82 */ /* 0x000e620000000800 */
[----:B0-----:R-:W-:Y:S01]  /*0020*/  VIADD R1, R1, 0xffffffe0 ;  /* 0xffffffe001017836 */ /* 0x001fe20000000000 */
[----:B-1----:R-:W-:-:S13]  /*0030*/  ISETP.GE.AND P0, PT, R0, 0x1, PT ;  /* 0x000000010000780c */ /* 0x002fda0003f06270 */
[----:B------:R-:W-:Y:S05]  /*0040*/  @!P0 EXIT ;  /* 0x000000000000894d */ /* 0x000fea0003800000 */
[----:B------:R-:W0:Y:S01]  /*0050*/  S2R R5, SR_TID.X ;  /* 0x0000000000057919 */ /* 0x000e220000002100 */
[----:B------:R-:W1:Y:S01]  /*0060*/  LDCU UR4, c[0x0][0x38c] ;  /* 0x00007180ff0477ac */ /* 0x000e620008000800 */
[----:B------:R-:W-:Y:S01]  /*0070*/  BSSY.RECONVERGENT B0, `(.L_x_0) ;  /* 0x0000010000007945 */ /* 0x000fe20003800200 */
[----:B-1----:R-:W-:-:S04]  /*0080*/  I2FP.F32.S32 R3, UR4 ;  /* 0x0000000400037c45 */ /* 0x002fc80008201400 */
[----:B------:R-:W1:Y:S01]  /*0090*/  MUFU.RCP R2, R3 ;  /* 0x0000000300027308 */ /* 0x000e620000001000 */
[----:B0-----:R-:W-:-:S05]  /*00a0*/  IMAD.SHL.U32 R0, R5, 0x2, RZ ;  /* 0x0000000205007824 */ /* 0x001fca00078e00ff */
[----:B------:R-:W-:Y:S01]  /*00b0*/  I2FP.F32.U32 R0, R0 ;  /* 0x0000000000007245 */ /* 0x000fe20000201000 */
[----:B-1----:R-:W-:-:S03]  /*00c0*/  FFMA R7, -R3, R2, 1 ;  /* 0x3f80000003077423 */ /* 0x002fc60000000102 */
[----:B------:R-:W0:Y:S01]  /*00d0*/  FCHK P0, R0, R3 ;  /* 0x0000000300007302 */ /* 0x000e220000000000 */
[----:B------:R-:W-:-:S04]  /*00e0*/  FFMA R7, R2, R7, R2 ;  /* 0x0000000702077223 */ /* 0x000fc80000000002 */
[----:B------:R-:W-:-:S04]  /*00f0*/  FFMA R2, R0, R7, RZ ;  /* 0x0000000700027223 */ /* 0x000fc800000000ff */
[----:B------:R-:W-:-:S04]  /*0100*/  FFMA R4, -R3, R2, R0 ;  /* 0x0000000203047223 */ /* 0x000fc80000000100 */
[----:B------:R-:W-:Y:S01]  /*0110*/  FFMA R6, R7, R4, R2 ;  /* 0x0000000407067223 */ /* 0x000fe20000000002 */
[----:B0-----:R-:W-:Y:S06]  /*0120*/  @!P0 BRA `(.L_x_1) ;  /* 0x0000000000108947 */ /* 0x001fec0003800000 */
[----:B------:R-:W-:Y:S02]  /*0130*/  MOV R2, R0 ;  /* 0x0000000000027202 */ /* 0x000fe40000000f00 */
[----:B------:R-:W-:-:S07]  /*0140*/  MOV R17, 0x160 ;  /* 0x0000016000117802 */ /* 0x000fce0000000f00 */
[----:B------:R-:W-:Y:S05]  /*0150*/  CALL.REL.NOINC `($__internal_1_$__cuda_sm3x_div_rn_noftz_f32_slowpath) ;  /* 0x0000005400087944 */ /* 0x000fea0003c00000 */
[----:B------:R-:W-:-:S07]  /*0160*/  IMAD.MOV.U32 R6, RZ, RZ, R12 ;  /* 0x000000ffff067224 */ /* 0x000fce00078e000c */
.L_x_1:
[----:B------:R-:W-:Y:S05]  /*0170*/  BSYNC.RECONVERGENT B0 ;  /* 0x0000000000007941 */ /* 0x000fea0003800200 */
.L_x_0:
[----:B------:R-:W0:Y:S01]  /*0180*/  LDCU UR4, c[0x0][0x390] ;  /* 0x00007200ff0477ac */ /* 0x000e220008000800 */
[----:B------:R-:W-:Y:S01]  /*0190*/  FADD R6, R6, -1 ;  /* 0xbf80000006067421 */ /* 0x000fe20000000000 */
[----:B------:R-:W1:Y:S01]  /*01a0*/  LDCU.64 UR6, c[0x0][0x358] ;  /* 0x00006b00ff0677ac */ /* 0x000e620008000a00 */
[----:B0-----:R-:W-:Y:S01]  /*01b0*/  I2FP.F32.U32 R7, UR4 ;  /* 0x0000000400077c45 */ /* 0x001fe20008201000 */
[----:B------:R-:W-:-:S06]  /*01c0*/  UMOV UR4, URZ ;  /* 0x000000ff00047c82 */ /* 0x000fcc0008000000 */
.L_x_67:
[----:B0-----:R-:W0:Y:S01]  /*01d0*/  LDCU UR5, c[0x0][0x388] ;  /* 0x00007100ff0577ac */ /* 0x001e220008000800 */
[----:B------:R-:W-:Y:S01]  /*01e0*/  FSETP.GEU.AND P1, PT, R13, 2, PT ;  /* 0x400000000d00780b */ /* 0x000fe20003f2e000 */
[----:B------:R-:W-:Y:S03]  /*01f0*/  BSSY.RECONVERGENT B1, `(.L_x_2) ;  /* 0x0000514000017945 */ /* 0x000fe60003800200 */
[----:B------:R-:W-:Y:S01]  /*0200*/  SEL R8, RZ, 0x1, P1 ;  /* 0x00000001ff087807 */ /* 0x000fe20000800000 */
[----:B0-----:R-:W-:-:S05]  /*0210*/  IMAD.U32 R0, RZ, RZ, UR5 ;  /* 0x00000005ff007e24 */ /* 0x001fca000f8e00ff */
[----:B------:R-:W-:-:S04]  /*0220*/  ISETP.GE.AND P0, PT, R0, 0x2, PT ;  /* 0x000000020000780c */ /* 0x000fc80003f06270 */
[----:B------:R-:W-:-:S13]  /*0230*/  FSETP.GEU.OR P0, PT, R13, 2, !P0 ;  /* 0x400000000d00780b */ /* 0x000fda000470e400 */
[----:B------:R-:W-:Y:S05]  /*0240*/  @P0 BRA `(.L_x_3) ;  /* 0x0000005000380947 */ /* 0x000fea0003800000 */
[----:B------:R-:W0:Y:S01]  /*0250*/  MUFU.RCP R0, R7 ;  /* 0x0000000700007308 */ /* 0x000e220000001000 */
[----:B------:R-:W-:-:S05]  /*0260*/  I2FP.F32.U32 R2, UR4 ;  /* 0x0000000400027c45 */ /* 0x000fca0008201000 */
[----:B------:R-:W-:-:S04]  /*0270*/  FADD R2, R2, R2 ;  /* 0x0000000202027221 */ /* 0x000fc80000000000 */
[----:B------:R-:W2:Y:S01]  /*0280*/  FCHK P0, R2, R7 ;  /* 0x0000000702007302 */ /* 0x000ea20000000000 */
[----:B0-----:R-:W-:-:S04]  /*0290*/  FFMA R3, R0, -R7, 1 ;  /* 0x3f80000000037423 */ /* 0x001fc80000000807 */
[----:B------:R-:W-:-:S04]  /*02a0*/  FFMA R3, R0, R3, R0 ;  /* 0x0000000300037223 */ /* 0x000fc80000000000 */
[----:B------:R-:W-:-:S04]  /*02b0*/  FFMA R0, R2, R3, RZ ;  /* 0x0000000302007223 */ /* 0x000fc800000000ff */
[----:B------:R-:W-:-:S04]  /*02c0*/  FFMA R9, R0, -R7, R2 ;  /* 0x8000000700097223 */ /* 0x000fc80000000002 */
[----:B------:R-:W-:Y:S01]  /*02d0*/  FFMA R9, R3, R9, R0 ;  /* 0x0000000903097223 */ /* 0x000fe20000000000 */
[----:B--2---:R-:W-:Y:S06]  /*02e0*/  @!P0 BRA `(.L_x_4) ;  /* 0x0000000000108947 */ /* 0x004fec0003800000 */
[----:B------:R-:W-:Y:S02]  /*02f0*/  MOV R3, R7 ;  /* 0x0000000700037202 */ /* 0x000fe40000000f00 */
[----:B------:R-:W-:-:S07]  /*0300*/  MOV R17, 0x320 ;  /* 0x0000032000117802 */ /* 0x000fce0000000f00 */
[----:B-1----:R-:W-:Y:S05]  /*0310*/  CALL.REL.NOINC `($__internal_1_$__cuda_sm3x_div_rn_noftz_f32_slowpath) ;  /* 0x0000005000987944 */ /* 0x002fea0003c00000 */
[----:B------:R-:W-:-:S07]  /*0320*/  IMAD.MOV.U32 R9, RZ, RZ, R12 ;  /* 0x000000ffff097224 */ /* 0x000fce00078e000c */
.L_x_4:
[----:B------:R-:W-:-:S07]  /*0330*/  FADD R9, R9, -1.5 ;  /* 0xbfc0000009097421 */ /* 0x000fce0000000000 */
.L_x_66:
[----:B------:R-:W-:Y:S01]  /*0340*/  FSETP.NAN.AND P0, PT, R4, R4, PT ;  /* 0x000000040400720b */ /* 0x000fe20003f08000 */
[----:B------:R-:W-:-:S12]  /*0350*/  BSSY.RECONVERGENT B0, `(.L_x_5) ;  /* 0x00002e8000007945 */ /* 0x000fd80003800200 */
[----:B------:R-:W-:Y:S05]  /*0360*/  @!P0 BRA `(.L_x_6) ;  /* 0x0000000400488947 */ /* 0x000fea0003800000 */
[C---:B------:R-:W-:Y:S01]  /*0370*/  FSETP.GEU.AND P0, PT, |R4|.reuse, 1.084202172485504434e-19, PT ;  /* 0x200000000400780b */ /* 0x040fe20003f0e200 */
[----:B------:R-:W-:Y:S02]  /*0380*/  HFMA2 R15, -RZ, RZ, 1.5048828125, 33.21875 ;  /* 0x3e055027ff0f7431 */ /* 0x000fe400000001ff */
[----:B------:R-:W-:Y:S01]  /*0390*/  FADD R11, |R4|, -RZ ;  /* 0x800000ff040b7221 */ /* 0x000fe20000000200 */
[----:B------:R-:W-:Y:S01]  /*03a0*/  BSSY.RECONVERGENT B4, `(.L_x_7) ;  /* 0x0000032000047945 */ /* 0x000fe20003800200 */
[----:B------:R-:W-:-:S13]  /*03b0*/  FSETP.GEU.OR P0, PT, |R13|, 1.084202172485504434e-19, P0 ;  /* 0x200000000d00780b */ /* 0x000fda000070e600 */
[----:B------:R-:W-:Y:S01]  /*03c0*/  @!P0 FMUL R2, R4, 4 ;  /* 0x4080000004028820 */ /* 0x000fe20000400000 */
[----:B------:R-:W-:-:S03]  /*03d0*/  @!P0 FMUL R0, R13, 4 ;  /* 0x408000000d008820 */ /* 0x000fc60000400000 */
[----:B------:R-:W-:-:S04]  /*03e0*/  @!P0 FMUL R3, R2, R2 ;  /* 0x0000000202038220 */ /* 0x000fc80000400000 */
[----:B------:R-:W-:Y:S01]  /*03f0*/  @!P0 FFMA R3, R0, R0, R3 ;  /* 0x0000000000038223 */ /* 0x000fe20000000003 */
[----:B------:R-:W-:-:S03]  /*0400*/  @P0 FMUL R0, R4, R4 ;  /* 0x0000000404000220 */ /* 0x000fc60000400000 */
[----:B------:R-:W-:Y:S01]  /*0410*/  @!P0 FMUL R3, R3, 0.0625 ;  /* 0x3d80000003038820 */ /* 0x000fe20000400000 */
[----:B------:R-:W-:-:S05]  /*0420*/  @P0 FFMA R3, R13, R13, R0 ;  /* 0x0000000d0d030223 */ /* 0x000fca0000000000 */
[----:B------:R-:W-:-:S04]  /*0430*/  FSETP.GEU.AND P0, PT, R3, 1.175494350822287508e-38, PT ;  /* 0x008000000300780b */ /* 0x000fc80003f0e000 */
[----:B------:R-:W-:-:S09]  /*0440*/  FSEL R2, RZ, -23, P0 ;  /* 0xc1b80000ff027808 */ /* 0x000fd20000000000 */
[----:B------:R-:W-:-:S05]  /*0450*/  @!P0 FMUL R3, R3, 8388608 ;  /* 0x4b00000003038820 */ /* 0x000fca0000400000 */
[C---:B------:R-:W-:Y:S02]  /*0460*/  IADD3 R0, PT, PT, R3.reuse, -0x3f2aaaab, RZ ;  /* 0xc0d5555503007810 */ /* 0x040fe40007ffe0ff */
[C---:B------:R-:W-:Y:S02]  /*0470*/  ISETP.GT.U32.AND P0, PT, R3.reuse, 0x7f7fffff, PT ;  /* 0x7f7fffff0300780c */ /* 0x040fe40003f04070 */
[----:B------:R-:W-:Y:S02]  /*0480*/  LOP3.LUT R10, R0, 0xff800000, RZ, 0xc0, !PT ;  /* 0xff800000000a7812 */ /* 0x000fe400078ec0ff */
[----:B------:R-:W-:-:S03]  /*0490*/  FSETP.NEU.AND P3, PT, R3, RZ, PT ;  /* 0x000000ff0300720b */ /* 0x000fc60003f6d000 */
[----:B------:R-:W-:-:S04]  /*04a0*/  IMAD.IADD R0, R3, 0x1, -R10 ;  /* 0x0000000103007824 */ /* 0x000fc800078e0a0a */
[----:B------:R-:W-:Y:S01]  /*04b0*/  FADD R12, R0, -1 ;  /* 0xbf800000000c7421 */ /* 0x000fe20000000000 */
[----:B------:R-:W-:-:S03]  /*04c0*/  FADD R0, |R13|, -RZ ;  /* 0x800000ff0d007221 */ /* 0x000fc60000000200 */
[C---:B------:R-:W-:Y:S02]  /*04d0*/  FFMA R15, R12.reuse, -R15, 0.14084610342979431152 ;  /* 0x3e1039f60c0f7423 */ /* 0x040fe4000000080f */
[----:B------:R-:W-:Y:S02]  /*04e0*/  FSETP.GT.AND P2, PT, R11, R0, PT ;  /* 0x000000000b00720b */ /* 0x000fe40003f44000 */
[----:B------:R-:W-:-:S04]  /*04f0*/  FFMA R15, R12, R15, -0.12148627638816833496 ;  /* 0xbdf8cdcc0c0f7423 */ /* 0x000fc8000000000f */
[----:B------:R-:W-:-:S04]  /*0500*/  FFMA R15, R12, R15, 0.13980610668659210205 ;  /* 0x3e0f29550c0f7423 */ /* 0x000fc8000000000f */
[----:B------:R-:W-:Y:S01]  /*0510*/  FFMA R17, R12, R15, -0.16684235632419586182 ;  /* 0xbe2ad8b90c117423 */ /* 0x000fe2000000000f */
[----:B------:R-:W-:-:S03]  /*0520*/  FSEL R15, R11, R0, P2 ;  /* 0x000000000b0f7208 */ /* 0x000fc60001000000 */
[C---:B------:R-:W-:Y:S01]  /*0530*/  FFMA R17, R12.reuse, R17, 0.20012299716472625732 ;  /* 0x3e4ced0b0c117423 */ /* 0x040fe20000000011 */
[----:B------:R-:W0:Y:S03]  /*0540*/  MUFU.RCP R14, R15 ;  /* 0x0000000f000e7308 */ /* 0x000e260000001000 */
[----:B------:R-:W-:-:S04]  /*0550*/  FFMA R17, R12, R17, -0.24999669194221496582 ;  /* 0xbe7fff220c117423 */ /* 0x000fc80000000011 */
[----:B------:R-:W-:-:S04]  /*0560*/  FFMA R17, R12, R17, 0.33333182334899902344 ;  /* 0x3eaaaa780c117423 */ /* 0x000fc80000000011 */
[----:B------:R-:W-:Y:S01]  /*0570*/  FFMA R19, R12, R17, -0.5 ;  /* 0xbf0000000c137423 */ /* 0x000fe20000000011 */
[----:B------:R-:W-:-:S03]  /*0580*/  I2FP.F32.S32 R17, R10 ;  /* 0x0000000a00117245 */ /* 0x000fc60000201400 */
[----:B------:R-:W-:Y:S02]  /*0590*/  FMUL R19, R12, R19 ;  /* 0x000000130c137220 */ /* 0x000fe40000400000 */
[----:B------:R-:W-:Y:S01]  /*05a0*/  FFMA R17, R17, 1.1920928955078125e-07, R2 ;  /* 0x3400000011117823 */ /* 0x000fe20000000002 */
[----:B------:R-:W-:Y:S01]  /*05b0*/  FSEL R2, R0, R11, P2 ;  /* 0x0000000b00027208 */ /* 0x000fe20001000000 */
[----:B0-----:R-:W-:Y:S01]  /*05c0*/  FFMA R21, -R15, R14, 1 ;  /* 0x3f8000000f157423 */ /* 0x001fe2000000010e */
[----:B------:R-:W-:Y:S02]  /*05d0*/  FFMA R12, R12, R19, R12 ;  /* 0x000000130c0c7223 */ /* 0x000fe4000000000c */
[----:B------:R-:W0:Y:S01]  /*05e0*/  FCHK P1, R2, R15 ;  /* 0x0000000f02007302 */ /* 0x000e220000020000 */
[----:B------:R-:W-:Y:S01]  /*05f0*/  FFMA R21, R14, R21, R14 ;  /* 0x000000150e157223 */ /* 0x000fe2000000000e */
[----:B------:R-:W-:Y:S02]  /*0600*/  IMAD.MOV.U32 R14, RZ, RZ, 0x7f800000 ;  /* 0x7f800000ff0e7424 */ /* 0x000fe400078e00ff */
[----:B------:R-:W-:Y:S01]  /*0610*/  FFMA R12, R17, 0.69314718246459960938, R12 ;  /* 0x3f317218110c7823 */ /* 0x000fe2000000000c */
[----:B------:R-:W-:Y:S01]  /*0620*/  FFMA R10, R2, R21, RZ ;  /* 0x00000015020a7223 */ /* 0x000fe200000000ff */
[----:B------:R-:W-:-:S03]  /*0630*/  @P0 FFMA R12, R3, R14, +INF ;  /* 0x7f800000030c0423 */ /* 0x000fc6000000000e */
[----:B------:R-:W-:Y:S02]  /*0640*/  FFMA R3, -R15, R10, R2 ;  /* 0x0000000a0f037223 */ /* 0x000fe40000000102 */
[----:B------:R-:W-:Y:S02]  /*0650*/  FSEL R14, R12, -INF , P3 ;  /* 0xff8000000c0e7808 */ /* 0x000fe40001800000 */
[----:B------:R-:W-:Y:S01]  /*0660*/  FFMA R3, R21, R3, R10 ;  /* 0x0000000315037223 */ /* 0x000fe2000000000a */
[----:B0-----:R-:W-:Y:S06]  /*0670*/  @!P1 BRA `(.L_x_8) ;  /* 0x0000000000109947 */ /* 0x001fec0003800000 */
[----:B------:R-:W-:Y:S02]  /*0680*/  MOV R3, R15 ;  /* 0x0000000f00037202 */ /* 0x000fe40000000f00 */
[----:B------:R-:W-:-:S07]  /*0690*/  MOV R17, 0x6b0 ;  /* 0x000006b000117802 */ /* 0x000fce0000000f00 */
[----:B-1----:R-:W-:Y:S05]  /*06a0*/  CALL.REL.NOINC `($__internal_1_$__cuda_sm3x_div_rn_noftz_f32_slowpath) ;  /* 0x0000004c00b47944 */ /* 0x002fea0003c00000 */
[----:B------:R-:W-:-:S07]  /*06b0*/  IMAD.MOV.U32 R3, RZ, RZ, R12 ;  /* 0x000000ffff037224 */ /* 0x000fce00078e000c */
.L_x_8:
[----:B-1----:R-:W-:Y:S05]  /*06c0*/  BSYNC.RECONVERGENT B4 ;  /* 0x0000000000047941 */ /* 0x002fea0003800200 */
.L_x_7:
[----:B------:R-:W-:Y:S01]  /*06d0*/  MOV R17, 0x3b33710b ;  /* 0x3b33710b00117802 */ /* 0x000fe20000000f00 */
[----:B------:R-:W-:Y:S01]  /*06e0*/  FMUL R2, R3, R3 ;  /* 0x0000000303027220 */ /* 0x000fe20000400000 */
[----:B------:R-:W-:Y:S02]  /*06f0*/  ISETP.GE.AND P0, PT, R13, RZ, PT ;  /* 0x000000ff0d00720c */ /* 0x000fe40003f06270 */
[----:B------:R-:W-:Y:S01]  /*0700*/  FSETP.NEU.AND P3, PT, R0, R11, PT ;  /* 0x0000000b0000720b */ /* 0x000fe20003f6d000 */
[----:B------:R-:W-:Y:S01]  /*0710*/  FFMA R17, R2, R17, -0.015681877732276916504 ;  /* 0xbc80774802117423 */ /* 0x000fe20000000011 */
[----:B------:R-:W-:Y:S01]  /*0720*/  FSETP.NEU.AND P1, PT, R15, RZ, PT ;  /* 0x000000ff0f00720b */ /* 0x000fe20003f2d000 */
[----:B------:R-:W-:Y:S02]  /*0730*/  FADD R0, R0, R11 ;  /* 0x0000000b00007221 */ /* 0x000fe40000000000 */
[----:B------:R-:W-:-:S04]  /*0740*/  FFMA R17, R2, R17, 0.042200751602649688721 ;  /* 0x3d2cdab202117423 */ /* 0x000fc80000000011 */
[----:B------:R-:W-:-:S04]  /*0750*/  FFMA R17, R2, R17, -0.074792981147766113281 ;  /* 0xbd992d1002117423 */ /* 0x000fc80000000011 */
[----:B------:R-:W-:-:S04]  /*0760*/  FFMA R17, R2, R17, 0.10640415549278259277 ;  /* 0x3dd9ea6c02117423 */ /* 0x000fc80000000011 */
[----:B------:R-:W-:-:S04]  /*0770*/  FFMA R17, R2, R17, -0.14207722246646881104 ;  /* 0xbe117cb102117423 */ /* 0x000fc80000000011 */
[----:B------:R-:W-:-:S04]  /*0780*/  FFMA R17, R2, R17, 0.19993925094604492188 ;  /* 0x3e4cbce002117423 */ /* 0x000fc80000000011 */
[----:B------:R-:W-:-:S04]  /*0790*/  FFMA R17, R2, R17, -0.33333197236061096191 ;  /* 0xbeaaaa7d02117423 */ /* 0x000fc80000000011 */
[----:B------:R-:W-:Y:S01]  /*07a0*/  FMUL R2, R2, R17 ;  /* 0x0000001102027220 */ /* 0x000fe20000400000 */
[----:B------:R-:W-:-:S03]  /*07b0*/  IMAD.MOV.U32 R17, RZ, RZ, 0x3f6ee581 ;  /* 0x3f6ee581ff117424 */ /* 0x000fc600078e00ff */
[----:B------:R-:W-:Y:S02]  /*07c0*/  FFMA R2, R2, R3, R3 ;  /* 0x0000000302027223 */ /* 0x000fe40000000003 */
[C---:B------:R-:W-:Y:S02]  /*07d0*/  FSEL R10, R17.reuse, 1.8663789033889770508, P2 ;  /* 0x3feee581110a7808 */ /* 0x040fe40001000000 */
[----:B------:R-:W-:-:S05]  /*07e0*/  FFMA R3, R17, 1.6832555532455444336, -R2 ;  /* 0x3fd774eb11037823 */ /* 0x000fca0000000802 */
[-C--:B------:R-:W-:Y:S02]  /*07f0*/  FSEL R13, R3, R2.reuse, P2 ;  /* 0x00000002030d7208 */ /* 0x080fe40001000000 */
[----:B------:R-:W-:Y:S01]  /*0800*/  FSEL R3, R2, -R2, P2 ;  /* 0x8000000202037208 */ /* 0x000fe20001000000 */
[----:B------:R-:W-:-:S04]  /*0810*/  HFMA2 R2, -RZ, RZ, 2.04296875, -15.78125 ;  /* 0x4016cbe4ff027431 */ /* 0x000fc800000001ff */
[----:B------:R-:W-:Y:S01]  /*0820*/  @!P0 FFMA R13, R10, 1.6832555532455444336, R3 ;  /* 0x3fd774eb0a0d8823 */ /* 0x000fe20000000003 */
[----:B------:R-:W-:Y:S02]  /*0830*/  @!P3 FSEL R13, R2, 0.78539818525314331055, !P0 ;  /* 0x3f490fdb020db808 */ /* 0x000fe40004000000 */
[----:B------:R-:W-:Y:S02]  /*0840*/  @!P1 FSEL R13, RZ, 3.1415927410125732422, P0 ;  /* 0x40490fdbff0d9808 */ /* 0x000fe40000000000 */
[----:B------:R-:W-:Y:S02]  /*0850*/  FSETP.NAN.AND P0, PT, R0, R0, PT ;  /* 0x000000000000720b */ /* 0x000fe40003f08000 */
[----:B------:R-:W-:-:S04]  /*0860*/  LOP3.LUT R13, R13, 0x80000000, R4, 0xb8, !PT ;  /* 0x800000000d0d7812 */ /* 0x000fc800078eb804 */
[----:B------:R-:W-:Y:S01]  /*0870*/  FSEL R0, R0, R13, P0 ;  /* 0x0000000d00007208 */ /* 0x000fe20000000000 */
[----:B------:R-:W-:Y:S06]  /*0880*/  BRA `(.L_x_9) ;  /* 0x0000002800507947 */ /* 0x000fec0003800000 */
.L_x_6:
[CC--:B------:R-:W-:Y:S01]  /*0890*/  FSETP.GEU.AND P2, PT, |R13|.reuse, |R4|.reuse, PT ;  /* 0x400000040d00720b */ /* 0x0c0fe20003f4e200 */
[C---:B------:R-:W-:Y:S01]  /*08a0*/  FADD R10, |R13|.reuse, -RZ ;  /* 0x800000ff0d0a7221 */ /* 0x040fe20000000200 */
[C---:B------:R-:W-:Y:S02]  /*08b0*/  FADD R11, |R4|.reuse, -RZ ;  /* 0x800000ff040b7221 */ /* 0x040fe40000000200 */
[----:B------:R-:W-:Y:S02]  /*08c0*/  FSEL R0, |R13|, |R4|, !P2 ;  /* 0x400000040d007208 */ /* 0x000fe40005000200 */
[----:B------:R-:W-:Y:S02]  /*08d0*/  FSEL R15, |R4|, |R13|, !P2 ;  /* 0x4000000d040f7208 */ /* 0x000fe40005000200 */
[----:B------:R-:W-:-:S13]  /*08e0*/  FSETP.GT.AND P0, PT, R0, 9.99999979021476795361e+33, PT ;  /* 0x77f684df0000780b */ /* 0x000fda0003f04000 */
[----:B------:R-:W-:Y:S05]  /*08f0*/  @!P0 BRA `(.L_x_10) ;  /* 0x0000000800108947 */ /* 0x000fea0003800000 */
[----:B------:R-:W-:Y:S01]  /*0900*/  MOV R2, 0x402df854 ;  /* 0x402df85400027802 */ /* 0x000fe20000000f00 */
[----:B------:R-:W-:Y:S01]  /*0910*/  IMAD.MOV.U32 R3, RZ, RZ, 0x3ebc5ab2 ;  /* 0x3ebc5ab2ff037424 */ /* 0x000fe200078e00ff */
[----:B------:R-:W0:Y:S01]  /*0920*/  FCHK P0, R13, 2.7182817459106445312 ;  /* 0x402df8540d007902 */ /* 0x000e220000000000 */
[----:B------:R-:W-:Y:S02]  /*0930*/  BSSY.RECONVERGENT B4, `(.L_x_11) ;  /* 0x000000c000047945 */ /* 0x000fe40003800200 */
[----:B------:R-:W-:-:S04]  /*0940*/  FFMA R2, R3, -R2, 1 ;  /* 0x3f80000003027423 */ /* 0x000fc80000000802 */
[----:B------:R-:W-:-:S04]  /*0950*/  FFMA R2, R2, R3, 0.36787945032119750977 ;  /* 0x3ebc5ab202027423 */ /* 0x000fc80000000003 */
[----:B------:R-:W-:-:S04]  /*0960*/  FFMA R14, R2, R13, RZ ;  /* 0x0000000d020e7223 */ /* 0x000fc800000000ff */
[----:B------:R-:W-:-:S04]  /*0970*/  FFMA R3, R14, -2.7182817459106445312, R13 ;  /* 0xc02df8540e037823 */ /* 0x000fc8000000000d */
[----:B------:R-:W-:Y:S01]  /*0980*/  FFMA R14, R2, R3, R14 ;  /* 0x00000003020e7223 */ /* 0x000fe2000000000e */
[----:B0-----:R-:W-:Y:S06]  /*0990*/  @!P0 BRA `(.L_x_12) ;  /* 0x0000000000148947 */ /* 0x001fec0003800000 */
[----:B------:R-:W-:Y:S02]  /*09a0*/  HFMA2 R3, -RZ, RZ, 2.087890625, -35456 ;  /* 0x402df854ff037431 */ /* 0x000fe400000001ff */
[----:B------:R-:W-:Y:S01]  /*09b0*/  IMAD.MOV.U32 R2, RZ, RZ, R13 ;  /* 0x000000ffff027224 */ /* 0x000fe200078e000d */
[----:B------:R-:W-:-:S07]  /*09c0*/  MOV R17, 0x9e0 ;  /* 0x000009e000117802 */ /* 0x000fce0000000f00 */
[----:B-1----:R-:W-:Y:S05]  /*09d0*/  CALL.REL.NOINC `($__internal_1_$__cuda_sm3x_div_rn_noftz_f32_slowpath) ;  /* 0x0000004800e87944 */ /* 0x002fea0003c00000 */
[----:B------:R-:W-:-:S07]  /*09e0*/  IMAD.MOV.U32 R14, RZ, RZ, R12 ;  /* 0x000000ffff0e7224 */ /* 0x000fce00078e000c */
.L_x_12:
[----:B-1----:R-:W-:Y:S05]  /*09f0*/  BSYNC.RECONVERGENT B4 ;  /* 0x0000000000047941 */ /* 0x002fea0003800200 */
.L_x_11:
        /* <DEDUP_REMOVED lines=10> */
[----:B------:R-:W-:Y:S01]  /*0aa0*/  MOV R2, R4 ;  /* 0x0000000400027202 */ /* 0x000fe20000000f00 */
[----:B------:R-:W-:Y:S01]  /*0ab0*/  IMAD.MOV.U32 R3, RZ, RZ, 0x402df854 ;  /* 0x402df854ff037424 */ /* 0x000fe200078e00ff */
[----:B------:R-:W-:-:S07]  /*0ac0*/  MOV R17, 0xae0 ;  /* 0x00000ae000117802 */ /* 0x000fce0000000f00 */
[----:B------:R-:W-:Y:S05]  /*0ad0*/  CALL.REL.NOINC `($__internal_1_$__cuda_sm3x_div_rn_noftz_f32_slowpath) ;  /* 0x0000004800a87944 */ /* 0x000fea0003c00000 */
[----:B------:R-:W-:-:S07]  /*0ae0*/  MOV R2, R12 ;  /* 0x0000000c00027202 */ /* 0x000fce0000000f00 */
.L_x_14:
[----:B------:R-:W-:Y:S05]  /*0af0*/  BSYNC.RECONVERGENT B4 ;  /* 0x0000000000047941 */ /* 0x000fea0003800200 */
.L_x_13:
[----:B------:R-:W-:Y:S01]  /*0b00*/  FADD R14, |R14|, -RZ ;  /* 0x800000ff0e0e7221 */ /* 0x000fe20000000200 */
[----:B------:R-:W-:Y:S01]  /*0b10*/  FADD R3, |R2|, -RZ ;  /* 0x800000ff02037221 */ /* 0x000fe20000000200 */
[----:B------:R-:W-:Y:S04]  /*0b20*/  BSSY.RECONVERGENT B2, `(.L_x_15) ;  /* 0x0000016000027945 */ /* 0x000fe80003800200 */
[CC--:B------:R-:W-:Y:S02]  /*0b30*/  VIMNMX R12, PT, PT, R14.reuse, R3.reuse, !PT ;  /* 0x000000030e0c7248 */ /* 0x0c0fe40007fe0100 */
[----:B------:R-:W-:Y:S02]  /*0b40*/  VIMNMX R14, PT, PT, R14, R3, PT ;  /* 0x000000030e0e7248 */ /* 0x000fe40003fe0100 */
[----:B------:R-:W-:-:S04]  /*0b50*/  LOP3.LUT R16, R12, 0xfe000000, RZ, 0xc0, !PT ;  /* 0xfe0000000c107812 */ /* 0x000fc800078ec0ff */
[----:B------:R-:W-:-:S05]  /*0b60*/  LOP3.LUT R3, R16, 0x7e800000, RZ, 0x3c, !PT ;  /* 0x7e80000010037812 */ /* 0x000fca00078e3cff */
[-C--:B------:R-:W-:Y:S01]  /*0b70*/  FMUL R2, R14, R3.reuse ;  /* 0x000000030e027220 */ /* 0x080fe20000400000 */
[----:B------:R-:W-:-:S03]  /*0b80*/  FMUL R3, R12, R3 ;  /* 0x000000030c037220 */ /* 0x000fc60000400000 */
[----:B------:R-:W-:-:S04]  /*0b90*/  FMUL R2, R2, R2 ;  /* 0x0000000202027220 */ /* 0x000fc80000400000 */
[----:B------:R-:W-:-:S04]  /*0ba0*/  FFMA R3, R3, R3, R2 ;  /* 0x0000000303037223 */ /* 0x000fc80000000002 */
[----:B------:R-:W-:Y:S01]  /*0bb0*/  VIADD R2, R3, 0xf3000000 ;  /* 0xf300000003027836 */ /* 0x000fe20000000000 */
[----:B------:R0:W1:Y:S04]  /*0bc0*/  MUFU.RSQ R18, R3 ;  /* 0x0000000300127308 */ /* 0x0000680000001400 */
[----:B------:R-:W-:-:S13]  /*0bd0*/  ISETP.GT.U32.AND P0, PT, R2, 0x727fffff, PT ;  /* 0x727fffff0200780c */ /* 0x000fda0003f04070 */
[----:B01----:R-:W-:Y:S05]  /*0be0*/  @!P0 BRA `(.L_x_16) ;  /* 0x0000000000148947 */ /* 0x003fea0003800000 */
[----:B------:R-:W-:Y:S02]  /*0bf0*/  MOV R2, R3 ;  /* 0x0000000300027202 */ /* 0x000fe40000000f00 */
[----:B------:R-:W-:-:S07]  /*0c00*/  MOV R21, 0xc20 ;  /* 0x00000c2000157802 */ /* 0x000fce0000000f00 */
[----:B------:R-:W-:Y:S05]  /*0c10*/  CALL.REL.NOINC `($__internal_0_$__cuda_sm20_sqrt_rn_f32_slowpath) ;  /* 0x0000004400fc7944 */ /* 0x000fea0003c00000 */
[----:B------:R-:W-:Y:S01]  /*0c20*/  IMAD.MOV.U32 R2, RZ, RZ, R17 ;  /* 0x000000ffff027224 */ /* 0x000fe200078e0011 */
[----:B------:R-:W-:Y:S06]  /*0c30*/  BRA `(.L_x_17) ;  /* 0x0000000000107947 */ /* 0x000fec0003800000 */
.L_x_16:
[----:B------:R-:W-:Y:S01]  /*0c40*/  FMUL.FTZ R2, R3, R18 ;  /* 0x0000001203027220 */ /* 0x000fe20000410000 */
[----:B------:R-:W-:-:S03]  /*0c50*/  FMUL.FTZ R17, R18, 0.5 ;  /* 0x3f00000012117820 */ /* 0x000fc60000410000 */
[----:B------:R-:W-:-:S04]  /*0c60*/  FFMA R3, -R2, R2, R3 ;  /* 0x0000000202037223 */ /* 0x000fc80000000103 */
[----:B------:R-:W-:-:S07]  /*0c70*/  FFMA R2, R3, R17, R2 ;  /* 0x0000001103027223 */ /* 0x000fce0000000002 */
.L_x_17:
[----:B------:R-:W-:Y:S05]  /*0c80*/  BSYNC.RECONVERGENT B2 ;  /* 0x0000000000027941 */ /* 0x000fea0003800200 */
.L_x_15:
[----:B------:R-:W-:Y:S01]  /*0c90*/  FSETP.NEU.AND P0, PT, R14, RZ, PT ;  /* 0x000000ff0e00720b */ /* 0x000fe20003f0d000 */
[----:B------:R-:W-:Y:S01]  /*0ca0*/  BSSY.RECONVERGENT B4, `(.L_x_18) ;  /* 0x000002d000047945 */ /* 0x000fe20003800200 */
[----:B------:R-:W-:Y:S02]  /*0cb0*/  LOP3.LUT R3, R16, 0x800000, RZ, 0xfc, !PT ;  /* 0x0080000010037812 */ /* 0x000fe400078efcff */
[----:B------:R-:W0:Y:S09]  /*0cc0*/  MUFU.RCP R16, R15 ;  /* 0x0000000f00107308 */ /* 0x000e320000001000 */
[----:B------:R-:W-:Y:S01]  /*0cd0*/  @P0 FMUL R12, R3, R2 ;  /* 0x00000002030c0220 */ /* 0x000fe20000400000 */
[----:B------:R-:W-:-:S04]  /*0ce0*/  FSETP.NEU.AND P0, PT, R14, +INF , PT ;  /* 0x7f8000000e00780b */ /* 0x000fc80003f0d000 */
[----:B------:R-:W-:Y:S01]  /*0cf0*/  FSEL R2, R12, +INF , P0 ;  /* 0x7f8000000c027808 */ /* 0x000fe20000000000 */
[----:B------:R-:W-:Y:S02]  /*0d00*/  HFMA2 R12, -RZ, RZ, 1.5048828125, 33.21875 ;  /* 0x3e055027ff0c7431 */ /* 0x000fe400000001ff */
[----:B0-----:R-:W-:Y:S01]  /*0d10*/  FFMA R19, -R15, R16, 1 ;  /* 0x3f8000000f137423 */ /* 0x001fe20000000110 */
[----:B------:R-:W-:-:S03]  /*0d20*/  FSETP.GEU.AND P0, PT, R2, 1.175494350822287508e-38, PT ;  /* 0x008000000200780b */ /* 0x000fc60003f0e000 */
[----:B------:R-:W-:-:S10]  /*0d30*/  FFMA R19, R16, R19, R16 ;  /* 0x0000001310137223 */ /* 0x000fd40000000010 */
[----:B------:R-:W-:-:S05]  /*0d40*/  @!P0 FMUL R2, R2, 8388608 ;  /* 0x4b00000002028820 */ /* 0x000fca0000400000 */
[C---:B------:R-:W-:Y:S02]  /*0d50*/  IADD3 R3, PT, PT, R2.reuse, -0x3f2aaaab, RZ ;  /* 0xc0d5555502037810 */ /* 0x040fe40007ffe0ff */
[----:B------:R-:W-:Y:S02]  /*0d60*/  FSETP.NEU.AND P1, PT, R2, RZ, PT ;  /* 0x000000ff0200720b */ /* 0x000fe40003f2d000 */
[----:B------:R-:W-:-:S05]  /*0d70*/  LOP3.LUT R17, R3, 0xff800000, RZ, 0xc0, !PT ;  /* 0xff80000003117812 */ /* 0x000fca00078ec0ff */
[----:B------:R-:W-:Y:S01]  /*0d80*/  IMAD.IADD R3, R2, 0x1, -R17 ;  /* 0x0000000102037824 */ /* 0x000fe200078e0a11 */
[----:B------:R-:W-:-:S03]  /*0d90*/  I2FP.F32.S32 R17, R17 ;  /* 0x0000001100117245 */ /* 0x000fc60000201400 */
[----:B------:R-:W-:-:S04]  /*0da0*/  FADD R3, R3, -1 ;  /* 0xbf80000003037421 */ /* 0x000fc80000000000 */
[----:B------:R-:W-:-:S04]  /*0db0*/  FFMA R12, R3, -R12, 0.14084610342979431152 ;  /* 0x3e1039f6030c7423 */ /* 0x000fc8000000080c */
[----:B------:R-:W-:-:S04]  /*0dc0*/  FFMA R12, R3, R12, -0.12148627638816833496 ;  /* 0xbdf8cdcc030c7423 */ /* 0x000fc8000000000c */
[----:B------:R-:W-:-:S04]  /*0dd0*/  FFMA R12, R3, R12, 0.13980610668659210205 ;  /* 0x3e0f2955030c7423 */ /* 0x000fc8000000000c */
[----:B------:R-:W-:-:S04]  /*0de0*/  FFMA R12, R3, R12, -0.16684235632419586182 ;  /* 0xbe2ad8b9030c7423 */ /* 0x000fc8000000000c */
[----:B------:R-:W-:-:S04]  /*0df0*/  FFMA R12, R3, R12, 0.20012299716472625732 ;  /* 0x3e4ced0b030c7423 */ /* 0x000fc8000000000c */
[----:B------:R-:W-:-:S04]  /*0e00*/  FFMA R12, R3, R12, -0.24999669194221496582 ;  /* 0xbe7fff22030c7423 */ /* 0x000fc8000000000c */
[----:B------:R-:W-:-:S04]  /*0e10*/  FFMA R12, R3, R12, 0.33333182334899902344 ;  /* 0x3eaaaa78030c7423 */ /* 0x000fc8000000000c */
[C---:B------:R-:W-:Y:S01]  /*0e20*/  FFMA R14, R3.reuse, R12, -0.5 ;  /* 0xbf000000030e7423 */ /* 0x040fe2000000000c */
[----:B------:R-:W-:Y:S02]  /*0e30*/  FSEL R12, RZ, -23, P0 ;  /* 0xc1b80000ff0c7808 */ /* 0x000fe40000000000 */
[----:B------:R-:W-:Y:S01]  /*0e40*/  ISETP.GT.U32.AND P0, PT, R2, 0x7f7fffff, PT ;  /* 0x7f7fffff0200780c */ /* 0x000fe20003f04070 */
[----:B------:R-:W-:Y:S02]  /*0e50*/  FMUL R14, R3, R14 ;  /* 0x0000000e030e7220 */ /* 0x000fe40000400000 */
[----:B------:R-:W-:Y:S01]  /*0e60*/  FFMA R12, R17, 1.1920928955078125e-07, R12 ;  /* 0x34000000110c7823 */ /* 0x000fe2000000000c */
[----:B------:R-:W-:Y:S02]  /*0e70*/  IMAD.MOV.U32 R17, RZ, RZ, 0x7f800000 ;  /* 0x7f800000ff117424 */ /* 0x000fe400078e00ff */
[----:B------:R-:W-:-:S04]  /*0e80*/  FFMA R3, R3, R14, R3 ;  /* 0x0000000e03037223 */ /* 0x000fc80000000003 */
[----:B------:R-:W-:Y:S01]  /*0e90*/  FFMA R3, R12, 0.69314718246459960938, R3 ;  /* 0x3f3172180c037823 */ /* 0x000fe20000000003 */
[----:B------:R-:W-:Y:S02]  /*0ea0*/  FFMA R12, R0, R19, RZ ;  /* 0x00000013000c7223 */ /* 0x000fe400000000ff */
[----:B------:R-:W-:Y:S01]  /*0eb0*/  @P0 FFMA R3, R2, R17, +INF ;  /* 0x7f80000002030423 */ /* 0x000fe20000000011 */
[----:B------:R-:W0:Y:S01]  /*0ec0*/  FCHK P0, R0, R15 ;  /* 0x0000000f00007302 */ /* 0x000e220000000000 */
[----:B------:R-:W-:Y:S02]  /*0ed0*/  FFMA R2, -R15, R12, R0 ;  /* 0x0000000c0f027223 */ /* 0x000fe40000000100 */
[----:B------:R-:W-:Y:S02]  /*0ee0*/  FADD R3, R3, 1 ;  /* 0x3f80000003037421 */ /* 0x000fe40000000000 */
[----:B------:R-:W-:-:S03]  /*0ef0*/  FFMA R2, R19, R2, R12 ;  /* 0x0000000213027223 */ /* 0x000fc6000000000c */
[----:B------:R-:W-:Y:S01]  /*0f00*/  FSEL R14, R3, -INF , P1 ;  /* 0xff800000030e7808 */ /* 0x000fe20000800000 */
[----:B0-----:R-:W-:Y:S06]  /*0f10*/  @!P0 BRA `(.L_x_19) ;  /* 0x0000000000148947 */ /* 0x001fec0003800000 */
[----:B------:R-:W-:Y:S01]  /*0f20*/  MOV R2, R0 ;  /* 0x0000000000027202 */ /* 0x000fe20000000f00 */
[----:B------:R-:W-:Y:S01]  /*0f30*/  IMAD.MOV.U32 R3, RZ, RZ, R15 ;  /* 0x000000ffff037224 */ /* 0x000fe200078e000f */
[----:B------:R-:W-:-:S07]  /*0f40*/  MOV R17, 0xf60 ;  /* 0x00000f6000117802 */ /* 0x000fce0000000f00 */
[----:B------:R-:W-:Y:S05]  /*0f50*/  CALL.REL.NOINC `($__internal_1_$__cuda_sm3x_div_rn_noftz_f32_slowpath) ;  /* 0x0000004400887944 */ /* 0x000fea0003c00000 */
[----:B------:R-:W-:-:S07]  /*0f60*/  MOV R2, R12 ;  /* 0x0000000c00027202 */ /* 0x000fce0000000f00 */
.L_x_19:
[----:B------:R-:W-:Y:S05]  /*0f70*/  BSYNC.RECONVERGENT B4 ;  /* 0x0000000000047941 */ /* 0x000fea0003800200 */
.L_x_18:
[----:B------:R-:W-:Y:S02]  /*0f80*/  IMAD.MOV.U32 R3, RZ, RZ, 0x3b33710b ;  /* 0x3b33710bff037424 */ /* 0x000fe400078e00ff */
[----:B------:R-:W-:Y:S01]  /*0f90*/  FMUL R0, R2, R2 ;  /* 0x0000000202007220 */ /* 0x000fe20000400000 */
[----:B------:R-:W-:Y:S01]  /*0fa0*/  HFMA2 R12, -RZ, RZ, 1.857421875, -1409 ;  /* 0x3f6ee581ff0c7431 */ /* 0x000fe200000001ff */
[----:B------:R-:W-:Y:S02]  /*0fb0*/  ISETP.GE.AND P3, PT, R13, RZ, PT ;  /* 0x000000ff0d00720c */ /* 0x000fe40003f66270 */
[----:B------:R-:W-:Y:S01]  /*0fc0*/  FFMA R3, R0, R3, -0.015681877732276916504 ;  /* 0xbc80774800037423 */ /* 0x000fe20000000003 */
[----:B------:R-:W-:Y:S02]  /*0fd0*/  FSETP.NEU.AND P1, PT, R10, R11, PT ;  /* 0x0000000b0a00720b */ /* 0x000fe40003f2d000 */
[----:B------:R-:W-:Y:S01]  /*0fe0*/  FSETP.NEU.AND P0, PT, R15, RZ, PT ;  /* 0x000000ff0f00720b */ /* 0x000fe20003f0d000 */
[----:B------:R-:W-:-:S04]  /*0ff0*/  FFMA R3, R0, R3, 0.042200751602649688721 ;  /* 0x3d2cdab200037423 */ /* 0x000fc80000000003 */
[----:B------:R-:W-:-:S04]  /*1000*/  FFMA R3, R0, R3, -0.074792981147766113281 ;  /* 0xbd992d1000037423 */ /* 0x000fc80000000003 */
[----:B------:R-:W-:-:S04]  /*1010*/  FFMA R3, R0, R3, 0.10640415549278259277 ;  /* 0x3dd9ea6c00037423 */ /* 0x000fc80000000003 */
[----:B------:R-:W-:-:S04]  /*1020*/  FFMA R3, R0, R3, -0.14207722246646881104 ;  /* 0xbe117cb100037423 */ /* 0x000fc80000000003 */
[----:B------:R-:W-:-:S04]  /*1030*/  FFMA R3, R0, R3, 0.19993925094604492188 ;  /* 0x3e4cbce000037423 */ /* 0x000fc80000000003 */
[----:B------:R-:W-:-:S04]  /*1040*/  FFMA R3, R0, R3, -0.33333197236061096191 ;  /* 0xbeaaaa7d00037423 */ /* 0x000fc80000000003 */
[----:B------:R-:W-:-:S04]  /*1050*/  FMUL R3, R0, R3 ;  /* 0x0000000300037220 */ /* 0x000fc80000400000 */
[----:B------:R-:W-:Y:S01]  /*1060*/  FFMA R3, R3, R2, R2 ;  /* 0x0000000203037223 */ /* 0x000fe20000000002 */
[----:B------:R-:W-:-:S03]  /*1070*/  FSEL R2, R12, 1.8663789033889770508, !P2 ;  /* 0x3feee5810c027808 */ /* 0x000fc60005000000 */
[----:B------:R-:W-:-:S05]  /*1080*/  FFMA R0, R12, 1.6832555532455444336, -R3 ;  /* 0x3fd774eb0c007823 */ /* 0x000fca0000000803 */
[-C--:B------:R-:W-:Y:S01]  /*1090*/  FSEL R13, R0, R3.reuse, !P2 ;  /* 0x00000003000d7208 */ /* 0x080fe20005000000 */
[----:B------:R-:W-:Y:S01]  /*10a0*/  IMAD.MOV.U32 R0, RZ, RZ, 0x4016cbe4 ;  /* 0x4016cbe4ff007424 */ /* 0x000fe200078e00ff */
[----:B------:R-:W-:-:S05]  /*10b0*/  FSEL R3, R3, -R3, !P2 ;  /* 0x8000000303037208 */ /* 0x000fca0005000000 */
[----:B------:R-:W-:Y:S01]  /*10c0*/  @!P3 FFMA R13, R2, 1.6832555532455444336, R3 ;  /* 0x3fd774eb020db823 */ /* 0x000fe20000000003 */
[----:B------:R-:W-:Y:S01]  /*10d0*/  @!P1 FSEL R13, R0, 0.78539818525314331055, !P3 ;  /* 0x3f490fdb000d9808 */ /* 0x000fe20005800000 */
[----:B------:R-:W-:Y:S01]  /*10e0*/  FADD R0, R10, R11 ;  /* 0x0000000b0a007221 */ /* 0x000fe20000000000 */
[----:B------:R-:W-:-:S04]  /*10f0*/  @!P0 FSEL R13, RZ, 3.1415927410125732422, P3 ;  /* 0x40490fdbff0d8808 */ /* 0x000fc80001800000 */
[----:B------:R-:W-:Y:S02]  /*1100*/  FSETP.NAN.AND P0, PT, R0, R0, PT ;  /* 0x000000000000720b */ /* 0x000fe40003f08000 */
[----:B------:R-:W-:-:S04]  /*1110*/  LOP3.LUT R13, R13, 0x80000000, R4, 0xb8, !PT ;  /* 0x800000000d0d7812 */ /* 0x000fc800078eb804 */
[----:B------:R-:W-:Y:S01]  /*1120*/  FSEL R0, R0, R13, P0 ;  /* 0x0000000d00007208 */ /* 0x000fe20000000000 */
[----:B------:R-:W-:Y:S06]  /*1130*/  BRA `(.L_x_9) ;  /* 0x0000002000247947 */ /* 0x000fec0003800000 */
.L_x_10:
[----:B------:R-:W-:-:S13]  /*1140*/  FSETP.NEU.AND P0, PT, R15, 1, PT ;  /* 0x3f8000000f00780b */ /* 0x000fda0003f0d000 */
[----:B------:R-:W-:Y:S05]  /*1150*/  @P0 BRA `(.L_x_20) ;  /* 0x0000000400d40947 */ /* 0x000fea0003800000 */
[----:B------:R-:W-:-:S13]  /*1160*/  FSETP.GEU.AND P0, PT, R0, 9.999999682655225389e-20, PT ;  /* 0x1fec1e4a0000780b */ /* 0x000fda0003f0e000 */
[----:B------:R-:W-:Y:S05]  /*1170*/  @P0 BRA `(.L_x_21) ;  /* 0x0000000000b00947 */ /* 0x000fea0003800000 */
[----:B------:R-:W-:Y:S01]  /*1180*/  MOV R15, 0x3f800000 ;  /* 0x3f800000000f7802 */ /* 0x000fe20000000f00 */
[----:B------:R-:W0:Y:S01]  /*1190*/  FCHK P0, R0, 1 ;  /* 0x3f80000000007902 */ /* 0x000e220000000000 */
[----:B------:R-:W-:Y:S01]  /*11a0*/  FMUL R3, R0, 0.5 ;  /* 0x3f00000000037820 */ /* 0x000fe20000400000 */
[----:B------:R-:W-:Y:S01]  /*11b0*/  BSSY.RECONVERGENT B4, `(.L_x_22) ;  /* 0x000000e000047945 */ /* 0x000fe20003800200 */
[----:B------:R-:W-:Y:S01]  /*11c0*/  FSETP.GEU.AND P2, PT, R10, R11, PT ;  /* 0x0000000b0a00720b */ /* 0x000fe20003f4e000 */
[----:B------:R-:W-:Y:S01]  /*11d0*/  FFMA R2, R15, -1, R15 ;  /* 0xbf8000000f027823 */ /* 0x000fe2000000000f */
[----:B------:R-:W-:-:S03]  /*11e0*/  FMUL R14, R0, R3 ;  /* 0x00000003000e7220 */ /* 0x000fc60000400000 */
[----:B------:R-:W-:-:S04]  /*11f0*/  FFMA R15, R2, R15, 1 ;  /* 0x3f800000020f7423 */ /* 0x000fc8000000000f */
[----:B------:R-:W-:-:S04]  /*1200*/  FFMA R2, R0, R15, RZ ;  /* 0x0000000f00027223 */ /* 0x000fc800000000ff */
[----:B------:R-:W-:-:S04]  /*1210*/  FFMA R12, R2, -1, R0 ;  /* 0xbf800000020c7823 */ /* 0x000fc80000000000 */
[----:B------:R-:W-:Y:S01]  /*1220*/  FFMA R2, R15, R12, R2 ;  /* 0x0000000c0f027223 */ /* 0x000fe20000000002 */
[----:B0-----:R-:W-:Y:S06]  /*1230*/  @!P0 BRA `(.L_x_23) ;  /* 0x0000000000148947 */ /* 0x001fec0003800000 */
[----:B------:R-:W-:Y:S02]  /*1240*/  HFMA2 R3, -RZ, RZ, 1.875, 0 ;  /* 0x3f800000ff037431 */ /* 0x000fe400000001ff */
[----:B------:R-:W-:Y:S01]  /*1250*/  IMAD.MOV.U32 R2, RZ, RZ, R0 ;  /* 0x000000ffff027224 */ /* 0x000fe200078e0000 */
[----:B------:R-:W-:-:S07]  /*1260*/  MOV R17, 0x1280 ;  /* 0x0000128000117802 */ /* 0x000fce0000000f00 */
[----:B-1----:R-:W-:Y:S05]  /*1270*/  CALL.REL.NOINC `($__internal_1_$__cuda_sm3x_div_rn_noftz_f32_slowpath) ;  /* 0x0000004000c07944 */ /* 0x002fea0003c00000 */
[----:B------:R-:W-:-:S07]  /*1280*/  IMAD.MOV.U32 R2, RZ, RZ, R12 ;  /* 0x000000ffff027224 */ /* 0x000fce00078e000c */
.L_x_23:
[----:B-1----:R-:W-:Y:S05]  /*1290*/  BSYNC.RECONVERGENT B4 ;  /* 0x0000000000047941 */ /* 0x002fea0003800200 */
.L_x_22:
[----:B------:R-:W-:Y:S01]  /*12a0*/  MOV R3, 0x3b33710b ;  /* 0x3b33710b00037802 */ /* 0x000fe20000000f00 */
[----:B------:R-:W-:Y:S01]  /*12b0*/  FMUL R0, R2, R2 ;  /* 0x0000000202007220 */ /* 0x000fe20000400000 */
[----:B------:R-:W-:Y:S01]  /*12c0*/  IMAD.MOV.U32 R12, RZ, RZ, 0x3f6ee581 ;  /* 0x3f6ee581ff0c7424 */ /* 0x000fe200078e00ff */
[----:B------:R-:W-:Y:S02]  /*12d0*/  ISETP.GE.AND P0, PT, R13, RZ, PT ;  /* 0x000000ff0d00720c */ /* 0x000fe40003f06270 */
[----:B------:R-:W-:Y:S01]  /*12e0*/  FFMA R3, R0, R3, -0.015681877732276916504 ;  /* 0xbc80774800037423 */ /* 0x000fe20000000003 */
[----:B------:R-:W-:-:S03]  /*12f0*/  FSETP.NEU.AND P1, PT, R10, R11, PT ;  /* 0x0000000b0a00720b */ /* 0x000fc60003f2d000 */
        /* <DEDUP_REMOVED lines=11> */
[----:B------:R-:W-:Y:S01]  /*13b0*/  FADD R0, R10, R11 ;  /* 0x0000000b0a007221 */ /* 0x000fe20000000000 */
[----:B------:R-:W-:-:S05]  /*13c0*/  FSEL R3, R3, -R3, !P2 ;  /* 0x8000000303037208 */ /* 0x000fca0005000000 */
[----:B------:R-:W-:Y:S01]  /*13d0*/  @!P0 FFMA R13, R2, 1.6832555532455444336, R3 ;  /* 0x3fd774eb020d8823 */ /* 0x000fe20000000003 */
[----:B------:R-:W-:-:S05]  /*13e0*/  HFMA2 R2, -RZ, RZ, 2.04296875, -15.78125 ;  /* 0x4016cbe4ff027431 */ /* 0x000fca00000001ff */
[----:B------:R-:W-:Y:S02]  /*13f0*/  @!P1 FSEL R13, R2, 0.78539818525314331055, !P0 ;  /* 0x3f490fdb020d9808 */ /* 0x000fe40004000000 */
[----:B------:R-:W-:Y:S02]  /*1400*/  FSETP.NAN.AND P0, PT, R0, R0, PT ;  /* 0x000000000000720b */ /* 0x000fe40003f08000 */
[----:B------:R-:W-:-:S04]  /*1410*/  LOP3.LUT R13, R13, 0x80000000, R4, 0xb8, !PT ;  /* 0x800000000d0d7812 */ /* 0x000fc800078eb804 */
[----:B------:R-:W-:Y:S01]  /*1420*/  FSEL R0, R0, R13, P0 ;  /* 0x0000000d00007208 */ /* 0x000fe20000000000 */
[----:B------:R-:W-:Y:S06]  /*1430*/  BRA `(.L_x_9) ;  /* 0x0000001c00647947 */ /* 0x000fec0003800000 */
.L_x_21:
[----:B------:R-:W-:Y:S01]  /*1440*/  FMUL R2, R0, R0 ;  /* 0x0000000000027220 */ /* 0x000fe20000400000 */
[----:B------:R-:W-:Y:S01]  /*1450*/  HFMA2 R19, -RZ, RZ, 1.3056640625, -1.8671875 ;  /* 0x3d39bf78ff137431 */ /* 0x000fe200000001ff */
[----:B------:R-:W0:Y:S01]  /*1460*/  FCHK P3, R0, 1 ;  /* 0x3f80000000007902 */ /* 0x000e220000060000 */
[----:B------:R-:W-:Y:S01]  /*1470*/  BSSY.RECONVERGENT B4, `(.L_x_24) ;  /* 0x0000029000047945 */ /* 0x000fe20003800200 */
[C---:B------:R-:W-:Y:S01]  /*1480*/  FADD.RZ R3, R2.reuse, 1 ;  /* 0x3f80000002037421 */ /* 0x040fe2000000c000 */
[----:B------:R-:W-:Y:S02]  /*1490*/  ISETP.GE.U32.AND P0, PT, R2, 0x7f800000, PT ;  /* 0x7f8000000200780c */ /* 0x000fe40003f06070 */
[----:B------:R-:W-:Y:S01]  /*14a0*/  FSETP.GEU.AND P2, PT, R10, R11, PT ;  /* 0x0000000b0a00720b */ /* 0x000fe20003f4e000 */
[----:B------:R-:W-:Y:S01]  /*14b0*/  VIADD R3, R3, 0xc0c00000 ;  /* 0xc0c0000003037836 */ /* 0x000fe20000000000 */
[----:B------:R-:W-:-:S04]  /*14c0*/  ISETP.GT.AND P1, PT, R2, -0x40800000, P0 ;  /* 0xbf8000000200780c */ /* 0x000fc80000724270 */
[----:B------:R-:W-:Y:S02]  /*14d0*/  LOP3.LUT R15, R3, 0xff800000, RZ, 0xc0, !PT ;  /* 0xff800000030f7812 */ /* 0x000fe400078ec0ff */
[----:B------:R-:W-:Y:S02]  /*14e0*/  MOV R3, 0x3f800000 ;  /* 0x3f80000000037802 */ /* 0x000fe40000000f00 */
[----:B------:R-:W-:Y:S01]  /*14f0*/  IADD3 R14, PT, PT, -R15, 0x40800000, RZ ;  /* 0x408000000f0e7810 */ /* 0x000fe20007ffe1ff */
[----:B------:R-:W-:Y:S01]  /*1500*/  IMAD.IADD R12, R2, 0x1, -R15 ;  /* 0x00000001020c7824 */ /* 0x000fe200078e0a0f */
[----:B------:R-:W-:-:S03]  /*1510*/  I2FP.F32.S32 R15, R15 ;  /* 0x0000000f000f7245 */ /* 0x000fc60000201400 */
[----:B------:R-:W-:Y:S01]  /*1520*/  FFMA R17, R14, 0.25, -R3 ;  /* 0x3e8000000e117823 */ /* 0x000fe20000000803 */
[-C--:B------:R-:W-:Y:S01]  /*1530*/  FFMA R14, R3, -R3.reuse, 1 ;  /* 0x3f800000030e7423 */ /* 0x080fe20000000803 */
[----:B------:R-:W-:Y:S02]  /*1540*/  FMUL R15, R15, 1.1920928955078125e-07 ;  /* 0x340000000f0f7820 */ /* 0x000fe40000400000 */
[----:B------:R-:W-:Y:S01]  /*1550*/  FADD R12, R12, R17 ;  /* 0x000000110c0c7221 */ /* 0x000fe20000000000 */
[----:B------:R-:W-:-:S03]  /*1560*/  FFMA R3, R14, R3, 1 ;  /* 0x3f8000000e037423 */ /* 0x000fc60000000003 */
[----:B------:R-:W-:Y:S01]  /*1570*/  FFMA R17, R12, -R19, 0.10546888411045074463 ;  /* 0x3dd800120c117423 */ /* 0x000fe20000000813 */
[----:B------:R-:W-:-:S03]  /*1580*/  FFMA R14, R0, R3, RZ ;  /* 0x00000003000e7223 */ /* 0x000fc600000000ff */
[----:B------:R-:W-:-:S04]  /*1590*/  FFMA R17, R12, R17, -0.13229703903198242188 ;  /* 0xbe0778e00c117423 */ /* 0x000fc80000000011 */
[----:B------:R-:W-:-:S04]  /*15a0*/  FFMA R17, R12, R17, 0.14491446316242218018 ;  /* 0x3e1464750c117423 */ /* 0x000fc80000000011 */
[----:B------:R-:W-:-:S04]  /*15b0*/  FFMA R17, R12, R17, -0.16641564667224884033 ;  /* 0xbe2a68dd0c117423 */ /* 0x000fc80000000011 */
[----:B------:R-:W-:-:S04]  /*15c0*/  FFMA R17, R12, R17, 0.19988867640495300293 ;  /* 0x3e4caf9e0c117423 */ /* 0x000fc80000000011 */
[----:B------:R-:W-:-:S04]  /*15d0*/  FFMA R17, R12, R17, -0.25000196695327758789 ;  /* 0xbe8000420c117423 */ /* 0x000fc80000000011 */
[----:B------:R-:W-:-:S04]  /*15e0*/  FFMA R17, R12, R17, 0.33333510160446166992 ;  /* 0x3eaaaae60c117423 */ /* 0x000fc80000000011 */
[----:B------:R-:W-:-:S04]  /*15f0*/  FFMA R17, R12, R17, -0.5 ;  /* 0xbf0000000c117423 */ /* 0x000fc80000000011 */
[----:B------:R-:W-:-:S04]  /*1600*/  FMUL R17, R12, R17 ;  /* 0x000000110c117220 */ /* 0x000fc80000400000 */
[----:B------:R-:W-:Y:S01]  /*1610*/  FFMA R12, R12, R17, R12 ;  /* 0x000000110c0c7223 */ /* 0x000fe2000000000c */
[----:B------:R-:W-:-:S03]  /*1620*/  @P0 IMAD.MOV.U32 R17, RZ, RZ, 0x7f800000 ;  /* 0x7f800000ff110424 */ /* 0x000fc600078e00ff */
[----:B------:R-:W-:Y:S01]  /*1630*/  FFMA R12, R15, 0.69314718246459960938, R12 ;  /* 0x3f3172180f0c7823 */ /* 0x000fe2000000000c */
[C---:B------:R-:W-:Y:S01]  /*1640*/  @P1 FFMA R12, R2.reuse, R17, +INF ;  /* 0x7f800000020c1423 */ /* 0x040fe20000000011 */
[----:B------:R-:W-:Y:S01]  /*1650*/  @P0 FSETP.NEU.AND P1, PT, R2, RZ, PT ;  /* 0x000000ff0200020b */ /* 0x000fe20003f2d000 */
[----:B------:R-:W-:-:S03]  /*1660*/  FFMA R2, R14, -1, R0 ;  /* 0xbf8000000e027823 */ /* 0x000fc60000000000 */
[----:B------:R-:W-:Y:S01]  /*1670*/  @P0 FSEL R12, R12, -RZ, P1 ;  /* 0x800000ff0c0c0208 */ /* 0x000fe20000800000 */
[----:B------:R-:W-:-:S04]  /*1680*/  FFMA R2, R3, R2, R14 ;  /* 0x0000000203027223 */ /* 0x000fc8000000000e */
[----:B------:R-:W-:Y:S01]  /*1690*/  FMUL R14, R12, 0.5 ;  /* 0x3f0000000c0e7820 */ /* 0x000fe20000400000 */
[----:B0-----:R-:W-:Y:S06]  /*16a0*/  @!P3 BRA `(.L_x_25) ;  /* 0x000000000014b947 */ /* 0x001fec0003800000 */
[----:B------:R-:W-:Y:S01]  /*16b0*/  MOV R2, R0 ;  /* 0x0000000000027202 */ /* 0x000fe20000000f00 */
[----:B------:R-:W-:Y:S01]  /*16c0*/  IMAD.MOV.U32 R3, RZ, RZ, 0x3f800000 ;  /* 0x3f800000ff037424 */ /* 0x000fe200078e00ff */
[----:B------:R-:W-:-:S07]  /*16d0*/  MOV R17, 0x16f0 ;  /* 0x000016f000117802 */ /* 0x000fce0000000f00 */
[----:B-1----:R-:W-:Y:S05]  /*16e0*/  CALL.REL.NOINC `($__internal_1_$__cuda_sm3x_div_rn_noftz_f32_slowpath) ;  /* 0x0000003c00a47944 */ /* 0x002fea0003c00000 */
[----:B------:R-:W-:-:S07]  /*16f0*/  MOV R2, R12 ;  /* 0x0000000c00027202 */ /* 0x000fce0000000f00 */
.L_x_25:
[----:B-1----:R-:W-:Y:S05]  /*1700*/  BSYNC.RECONVERGENT B4 ;  /* 0x0000000000047941 */ /* 0x002fea0003800200 */
.L_x_24:
[----:B------:R-:W-:Y:S02]  /*1710*/  IMAD.MOV.U32 R3, RZ, RZ, 0x3b33710b ;  /* 0x3b33710bff037424 */ /* 0x000fe400078e00ff */
[----:B------:R-:W-:Y:S01]  /*1720*/  FMUL R0, R2, R2 ;  /* 0x0000000202007220 */ /* 0x000fe20000400000 */
[----:B------:R-:W-:Y:S01]  /*1730*/  HFMA2 R12, -RZ, RZ, 1.857421875, -1409 ;  /* 0x3f6ee581ff0c7431 */ /* 0x000fe200000001ff */
        /* <DEDUP_REMOVED lines=17> */
[----:B------:R-:W-:-:S05]  /*1850*/  IMAD.MOV.U32 R2, RZ, RZ, 0x4016cbe4 ;  /* 0x4016cbe4ff027424 */ /* 0x000fca00078e00ff */
[----:B------:R-:W-:Y:S02]  /*1860*/  @!P1 FSEL R13, R2, 0.78539818525314331055, !P0 ;  /* 0x3f490fdb020d9808 */ /* 0x000fe40004000000 */
[----:B------:R-:W-:Y:S02]  /*1870*/  FSETP.NAN.AND P0, PT, R0, R0, PT ;  /* 0x000000000000720b */ /* 0x000fe40003f08000 */
[----:B------:R-:W-:-:S04]  /*1880*/  LOP3.LUT R13, R13, 0x80000000, R4, 0xb8, !PT ;  /* 0x800000000d0d7812 */ /* 0x000fc800078eb804 */
[----:B------:R-:W-:Y:S01]  /*1890*/  FSEL R0, R0, R13, P0 ;  /* 0x0000000d00007208 */ /* 0x000fe20000000000 */
[----:B------:R-:W-:Y:S06]  /*18a0*/  BRA `(.L_x_9) ;  /* 0x0000001800487947 */ /* 0x000fec0003800000 */
.L_x_20:
[CC--:B------:R-:W-:Y:S02]  /*18b0*/  FMNMX R2, R15.reuse, R0.reuse, PT ;  /* 0x000000000f027209 */ /* 0x0c0fe40003800000 */
[----:B------:R-:W-:Y:S02]  /*18c0*/  FMNMX R3, R15, R0, !PT ;  /* 0x000000000f037209 */ /* 0x000fe40007800000 */
[----:B------:R-:W-:Y:S02]  /*18d0*/  FSETP.GEU.AND P0, PT, R2, 9.9999999747524270788e-07, PT ;  /* 0x358637bd0200780b */ /* 0x000fe40003f0e000 */
[----:B------:R-:W-:-:S13]  /*18e0*/  FSETP.LEU.AND P1, PT, R3, 1000000, PT ;  /* 0x497424000300780b */ /* 0x000fda0003f2b000 */
[----:B------:R-:W-:Y:S05]  /*18f0*/  @P0 BRA P1, `(.L_x_26) ;  /* 0x0000000400840947 */ /* 0x000fea0000800000 */
[CC--:B------:R-:W-:Y:S01]  /*1900*/  VIMNMX R12, PT, PT, R10.reuse, R11.reuse, !PT ;  /* 0x0000000b0a0c7248 */ /* 0x0c0fe20007fe0100 */
[----:B------:R-:W-:Y:S01]  /*1910*/  BSSY.RECONVERGENT B2, `(.L_x_27) ;  /* 0x0000015000027945 */ /* 0x000fe20003800200 */
[----:B------:R-:W-:Y:S02]  /*1920*/  VIMNMX R14, PT, PT, R10, R11, PT ;  /* 0x0000000b0a0e7248 */ /* 0x000fe40003fe0100 */
[----:B------:R-:W-:-:S04]  /*1930*/  LOP3.LUT R16, R12, 0xfe000000, RZ, 0xc0, !PT ;  /* 0xfe0000000c107812 */ /* 0x000fc800078ec0ff */
[----:B------:R-:W-:-:S05]  /*1940*/  LOP3.LUT R3, R16, 0x7e800000, RZ, 0x3c, !PT ;  /* 0x7e80000010037812 */ /* 0x000fca00078e3cff */
[-C--:B------:R-:W-:Y:S01]  /*1950*/  FMUL R2, R14, R3.reuse ;  /* 0x000000030e027220 */ /* 0x080fe20000400000 */
[----:B------:R-:W-:-:S03]  /*1960*/  FMUL R3, R12, R3 ;  /* 0x000000030c037220 */ /* 0x000fc60000400000 */
[----:B------:R-:W-:-:S04]  /*1970*/  FMUL R2, R2, R2 ;  /* 0x0000000202027220 */ /* 0x000fc80000400000 */
[----:B------:R-:W-:-:S04]  /*1980*/  FFMA R3, R3, R3, R2 ;  /* 0x0000000303037223 */ /* 0x000fc80000000002 */
[----:B------:R0:W2:Y:S01]  /*1990*/  MUFU.RSQ R18, R3 ;  /* 0x0000000300127308 */ /* 0x0000a20000001400 */
[----:B------:R-:W-:-:S04]  /*19a0*/  IADD3 R2, PT, PT, R3, -0xd000000, RZ ;  /* 0xf300000003027810 */ /* 0x000fc80007ffe0ff */
[----:B------:R-:W-:-:S13]  /*19b0*/  ISETP.GT.U32.AND P0, PT, R2, 0x727fffff, PT ;  /* 0x727fffff0200780c */ /* 0x000fda0003f04070 */
[----:B0-2---:R-:W-:Y:S05]  /*19c0*/  @!P0 BRA `(.L_x_28) ;  /* 0x0000000000148947 */ /* 0x005fea0003800000 */
[----:B------:R-:W-:Y:S01]  /*19d0*/  IMAD.MOV.U32 R2, RZ, RZ, R3 ;  /* 0x000000ffff027224 */ /* 0x000fe200078e0003 */
[----:B------:R-:W-:-:S07]  /*19e0*/  MOV R21, 0x1a00 ;  /* 0x00001a0000157802 */ /* 0x000fce0000000f00 */
[----:B-1----:R-:W-:Y:S05]  /*19f0*/  CALL.REL.NOINC `($__internal_0_$__cuda_sm20_sqrt_rn_f32_slowpath) ;  /* 0x0000003800847944 */ /* 0x002fea0003c00000 */
[----:B------:R-:W-:Y:S01]  /*1a00*/  MOV R2, R17 ;  /* 0x0000001100027202 */ /* 0x000fe20000000f00 */
[----:B------:R-:W-:Y:S06]  /*1a10*/  BRA `(.L_x_29) ;  /* 0x0000000000107947 */ /* 0x000fec0003800000 */
.L_x_28:
[----:B------:R-:W-:Y:S01]  /*1a20*/  FMUL.FTZ R2, R3, R18 ;  /* 0x0000001203027220 */ /* 0x000fe20000410000 */
[----:B------:R-:W-:-:S03]  /*1a30*/  FMUL.FTZ R17, R18, 0.5 ;  /* 0x3f00000012117820 */ /* 0x000fc60000410000 */
[----:B------:R-:W-:-:S04]  /*1a40*/  FFMA R3, -R2, R2, R3 ;  /* 0x0000000202037223 */ /* 0x000fc80000000103 */
[----:B------:R-:W-:-:S07]  /*1a50*/  FFMA R2, R3, R17, R2 ;  /* 0x0000001103027223 */ /* 0x000fce0000000002 */
.L_x_29:
[----:B-1----:R-:W-:Y:S05]  /*1a60*/  BSYNC.RECONVERGENT B2 ;  /* 0x0000000000027941 */ /* 0x002fea0003800200 */
.L_x_27:
[----:B------:R-:W-:Y:S01]  /*1a70*/  FSETP.NEU.AND P0, PT, R14, RZ, PT ;  /* 0x000000ff0e00720b */ /* 0x000fe20003f0d000 */
[----:B------:R-:W-:Y:S01]  /*1a80*/  FCHK P3, R0, R15 ;  /* 0x0000000f00007302 */ /* 0x000fe20000060000 */
[----:B------:R-:W-:Y:S01]  /*1a90*/  LOP3.LUT R3, R16, 0x800000, RZ, 0xfc, !PT ;  /* 0x0080000010037812 */ /* 0x000fe200078efcff */
[----:B------:R-:W-:Y:S06]  /*1aa0*/  BSSY.RECONVERGENT B4, `(.L_x_30) ;  /* 0x000002a000047945 */ /* 0x000fec0003800200 */
[----:B------:R-:W0:Y:S04]  /*1ab0*/  MUFU.RCP R16, R15 ;  /* 0x0000000f00107308 */ /* 0x000e280000001000 */
[----:B------:R-:W-:Y:S01]  /*1ac0*/  @P0 FMUL R12, R3, R2 ;  /* 0x00000002030c0220 */ /* 0x000fe20000400000 */
[----:B------:R-:W-:-:S04]  /*1ad0*/  FSETP.NEU.AND P0, PT, R14, +INF , PT ;  /* 0x7f8000000e00780b */ /* 0x000fc80003f0d000 */
[----:B------:R-:W-:Y:S01]  /*1ae0*/  FSEL R2, R12, +INF , P0 ;  /* 0x7f8000000c027808 */ /* 0x000fe20000000000 */
[----:B------:R-:W-:-:S03]  /*1af0*/  IMAD.MOV.U32 R12, RZ, RZ, 0x3e055027 ;  /* 0x3e055027ff0c7424 */ /* 0x000fc600078e00ff */
[----:B------:R-:W-:Y:S01]  /*1b00*/  FSETP.GEU.AND P0, PT, R2, 1.175494350822287508e-38, PT ;  /* 0x008000000200780b */ /* 0x000fe20003f0e000 */
[----:B0-----:R-:W-:-:S04]  /*1b10*/  FFMA R19, -R15, R16, 1 ;  /* 0x3f8000000f137423 */ /* 0x001fc80000000110 */
[----:B------:R-:W-:-:S08]  /*1b20*/  FFMA R19, R16, R19, R16 ;  /* 0x0000001310137223 */ /* 0x000fd00000000010 */
[----:B------:R-:W-:-:S04]  /*1b30*/  @!P0 FMUL R2, R2, 8388608 ;  /* 0x4b00000002028820 */ /* 0x000fc80000400000 */
[C---:B------:R-:W-:Y:S01]  /*1b40*/  VIADD R3, R2.reuse, 0xc0d55555 ;  /* 0xc0d5555502037836 */ /* 0x040fe20000000000 */
[----:B------:R-:W-:-:S04]  /*1b50*/  FSETP.NEU.AND P1, PT, R2, RZ, PT ;  /* 0x000000ff0200720b */ /* 0x000fc80003f2d000 */
[----:B------:R-:W-:-:S04]  /*1b60*/  LOP3.LUT R17, R3, 0xff800000, RZ, 0xc0, !PT ;  /* 0xff80000003117812 */ /* 0x000fc800078ec0ff */
[-C--:B------:R-:W-:Y:S02]  /*1b70*/  IADD3 R3, PT, PT, R2, -R17.reuse, RZ ;  /* 0x8000001102037210 */ /* 0x080fe40007ffe0ff */
        /* <DEDUP_REMOVED lines=14> */
[----:B------:R-:W-:Y:S01]  /*1c60*/  MOV R17, 0x7f800000 ;  /* 0x7f80000000117802 */ /* 0x000fe20000000f00 */
[----:B------:R-:W-:-:S04]  /*1c70*/  FFMA R3, R3, R14, R3 ;  /* 0x0000000e03037223 */ /* 0x000fc80000000003 */
[----:B------:R-:W-:Y:S01]  /*1c80*/  FFMA R3, R12, 0.69314718246459960938, R3 ;  /* 0x3f3172180c037823 */ /* 0x000fe20000000003 */
[----:B------:R-:W-:-:S03]  /*1c90*/  FFMA R12, R0, R19, RZ ;  /* 0x00000013000c7223 */ /* 0x000fc600000000ff */
[----:B------:R-:W-:Y:S01]  /*1ca0*/  @P0 FFMA R3, R2, R17, +INF ;  /* 0x7f80000002030423 */ /* 0x000fe20000000011 */
[----:B------:R-:W-:-:S04]  /*1cb0*/  FFMA R2, -R15, R12, R0 ;  /* 0x0000000c0f027223 */ /* 0x000fc80000000100 */
[----:B------:R-:W-:Y:S01]  /*1cc0*/  FFMA R2, R19, R2, R12 ;  /* 0x0000000213027223 */ /* 0x000fe2000000000c */
[----:B------:R-:W-:Y:S01]  /*1cd0*/  FSEL R14, R3, -INF , P1 ;  /* 0xff800000030e7808 */ /* 0x000fe20000800000 */
[----:B------:R-:W-:Y:S06]  /*1ce0*/  @!P3 BRA `(.L_x_31) ;  /* 0x000000000014b947 */ /* 0x000fec0003800000 */
[----:B------:R-:W-:Y:S01]  /*1cf0*/  IMAD.MOV.U32 R2, RZ, RZ, R0 ;  /* 0x000000ffff027224 */ /* 0x000fe200078e0000 */
[----:B------:R-:W-:Y:S02]  /*1d00*/  MOV R3, R15 ;  /* 0x0000000f00037202 */ /* 0x000fe40000000f00 */
[----:B------:R-:W-:-:S07]  /*1d10*/  MOV R17, 0x1d30 ;  /* 0x00001d3000117802 */ /* 0x000fce0000000f00 */
[----:B------:R-:W-:Y:S05]  /*1d20*/  CALL.REL.NOINC `($__internal_1_$__cuda_sm3x_div_rn_noftz_f32_slowpath) ;  /* 0x0000003800147944 */ /* 0x000fea0003c00000 */
[----:B------:R-:W-:-:S07]  /*1d30*/  IMAD.MOV.U32 R2, RZ, RZ, R12 ;  /* 0x000000ffff027224 */ /* 0x000fce00078e000c */
.L_x_31:
[----:B------:R-:W-:Y:S05]  /*1d40*/  BSYNC.RECONVERGENT B4 ;  /* 0x0000000000047941 */ /* 0x000fea0003800200 */
.L_x_30:
[----:B------:R-:W-:Y:S02]  /*1d50*/  HFMA2 R3, -RZ, RZ, 0.89990234375, 10328 ;  /* 0x3b33710bff037431 */ /* 0x000fe400000001ff */
[----:B------:R-:W-:Y:S01]  /*1d60*/  FMUL R0, R2, R2 ;  /* 0x0000000202007220 */ /* 0x000fe20000400000 */
[----:B------:R-:W-:Y:S01]  /*1d70*/  IMAD.MOV.U32 R12, RZ, RZ, 0x3f6ee581 ;  /* 0x3f6ee581ff0c7424 */ /* 0x000fe200078e00ff */
[----:B------:R-:W-:Y:S02]  /*1d80*/  ISETP.GE.AND P0, PT, R13, RZ, PT ;  /* 0x000000ff0d00720c */ /* 0x000fe40003f06270 */
[----:B------:R-:W-:Y:S02]  /*1d90*/  FSETP.NEU.AND P3, PT, R10, R11, PT ;  /* 0x0000000b0a00720b */ /* 0x000fe40003f6d000 */
[----:B------:R-:W-:Y:S01]  /*1da0*/  FSETP.NEU.AND P1, PT, R15, RZ, PT ;  /* 0x000000ff0f00720b */ /* 0x000fe20003f2d000 */
[----:B------:R-:W-:-:S04]  /*1db0*/  FFMA R3, R0, R3, -0.015681877732276916504 ;  /* 0xbc80774800037423 */ /* 0x000fc80000000003 */
[----:B------:R-:W-:-:S04]  /*1dc0*/  FFMA R3, R0, R3, 0.042200751602649688721 ;  /* 0x3d2cdab200037423 */ /* 0x000fc80000000003 */
[----:B------:R-:W-:-:S04]  /*1dd0*/  FFMA R3, R0, R3, -0.074792981147766113281 ;  /* 0xbd992d1000037423 */ /* 0x000fc80000000003 */
[----:B------:R-:W-:-:S04]  /*1de0*/  FFMA R3, R0, R3, 0.10640415549278259277 ;  /* 0x3dd9ea6c00037423 */ /* 0x000fc80000000003 */
[----:B------:R-:W-:-:S04]  /*1df0*/  FFMA R3, R0, R3, -0.14207722246646881104 ;  /* 0xbe117cb100037423 */ /* 0x000fc80000000003 */
[----:B------:R-:W-:-:S04]  /*1e00*/  FFMA R3, R0, R3, 0.19993925094604492188 ;  /* 0x3e4cbce000037423 */ /* 0x000fc80000000003 */
[----:B------:R-:W-:-:S04]  /*1e10*/  FFMA R3, R0, R3, -0.33333197236061096191 ;  /* 0xbeaaaa7d00037423 */ /* 0x000fc80000000003 */
[----:B------:R-:W-:-:S04]  /*1e20*/  FMUL R3, R0, R3 ;  /* 0x0000000300037220 */ /* 0x000fc80000400000 */
[----:B------:R-:W-:-:S04]  /*1e30*/  FFMA R3, R3, R2, R2 ;  /* 0x0000000203037223 */ /* 0x000fc80000000002 */
[C---:B------:R-:W-:Y:S01]  /*1e40*/  FFMA R0, R12.reuse, 1.6832555532455444336, -R3 ;  /* 0x3fd774eb0c007823 */ /* 0x040fe20000000803 */
[----:B------:R-:W-:-:S04]  /*1e50*/  FSEL R12, R12, 1.8663789033889770508, !P2 ;  /* 0x3feee5810c0c7808 */ /* 0x000fc80005000000 */
[-C--:B------:R-:W-:Y:S02]  /*1e60*/  FSEL R13, R0, R3.reuse, !P2 ;  /* 0x00000003000d7208 */ /* 0x080fe40005000000 */
[----:B------:R-:W-:Y:S02]  /*1e70*/  FSEL R3, R3, -R3, !P2 ;  /* 0x8000000303037208 */ /* 0x000fe40005000000 */
[----:B------:R-:W-:-:S03]  /*1e80*/  MOV R0, 0x4016cbe4 ;  /* 0x4016cbe400007802 */ /* 0x000fc60000000f00 */
        /* <DEDUP_REMOVED lines=8> */
.L_x_26:
[----:B------:R-:W-:-:S13]  /*1f10*/  FSETP.GE.AND P0, PT, R15, 1, PT ;  /* 0x3f8000000f00780b */ /* 0x000fda0003f06000 */
[----:B------:R-:W-:Y:S05]  /*1f20*/  @!P0 BRA `(.L_x_32) ;  /* 0x0000000400288947 */ /* 0x000fea0003800000 */
[C---:B------:R-:W-:Y:S01]  /*1f30*/  FADD R2, R15.reuse, -1 ;  /* 0xbf8000000f027421 */ /* 0x040fe20000000000 */
[----:B------:R-:W-:Y:S01]  /*1f40*/  FADD R3, R15, 1 ;  /* 0x3f8000000f037421 */ /* 0x000fe20000000000 */
[----:B------:R-:W-:Y:S01]  /*1f50*/  HFMA2 R17, -RZ, RZ, 1.625, 0 ;  /* 0x3e800000ff117431 */ /* 0x000fe200000001ff */
[----:B------:R-:W-:Y:S01]  /*1f60*/  MOV R19, 0x3d39bf78 ;  /* 0x3d39bf7800137802 */ /* 0x000fe20000000f00 */
[----:B------:R-:W-:Y:S01]  /*1f70*/  FCHK P3, R0, R15 ;  /* 0x0000000f00007302 */ /* 0x000fe20000060000 */
[----:B------:R-:W-:Y:S01]  /*1f80*/  FMUL R3, R2, R3 ;  /* 0x0000000302037220 */ /* 0x000fe20000400000 */
[----:B------:R-:W-:Y:S03]  /*1f90*/  BSSY.RECONVERGENT B4, `(.L_x_33) ;  /* 0x0000029000047945 */ /* 0x000fe60003800200 */
[----:B------:R-:W-:-:S04]  /*1fa0*/  FFMA R2, R0, R0, R3 ;  /* 0x0000000000027223 */ /* 0x000fc80000000003 */
[C---:B------:R-:W-:Y:S01]  /*1fb0*/  FADD.RZ R3, R2.reuse, 1 ;  /* 0x3f80000002037421 */ /* 0x040fe2000000c000 */
[----:B------:R-:W-:-:S03]  /*1fc0*/  ISETP.GE.U32.AND P0, PT, R2, 0x7f800000, PT ;  /* 0x7f8000000200780c */ /* 0x000fc60003f06070 */
[----:B------:R-:W-:Y:S01]  /*1fd0*/  VIADD R3, R3, 0xc0c00000 ;  /* 0xc0c0000003037836 */ /* 0x000fe20000000000 */
[----:B------:R-:W-:-:S04]  /*1fe0*/  ISETP.GT.AND P1, PT, R2, -0x40800000, P0 ;  /* 0xbf8000000200780c */ /* 0x000fc80000724270 */
[----:B------:R-:W-:-:S04]  /*1ff0*/  LOP3.LUT R3, R3, 0xff800000, RZ, 0xc0, !PT ;  /* 0xff80000003037812 */ /* 0x000fc800078ec0ff */
[----:B------:R-:W-:Y:S01]  /*2000*/  IADD3 R14, PT, PT, -R3, 0x40800000, RZ ;  /* 0x40800000030e7810 */ /* 0x000fe20007ffe1ff */
[----:B------:R-:W-:Y:S01]  /*2010*/  IMAD.IADD R12, R2, 0x1, -R3 ;  /* 0x00000001020c7824 */ /* 0x000fe200078e0a03 */
[----:B------:R-:W-:-:S03]  /*2020*/  I2FP.F32.S32 R3, R3 ;  /* 0x0000000300037245 */ /* 0x000fc60000201400 */
[----:B------:R-:W-:Y:S02]  /*2030*/  FFMA R17, R14, R17, -1 ;  /* 0xbf8000000e117423 */ /* 0x000fe40000000011 */
[----:B------:R-:W0:Y:S01]  /*2040*/  MUFU.RCP R14, R15 ;  /* 0x0000000f000e7308 */ /* 0x000e220000001000 */
[----:B------:R-:W-:Y:S01]  /*2050*/  FMUL R3, R3, 1.1920928955078125e-07 ;  /* 0x3400000003037820 */ /* 0x000fe20000400000 */
[----:B------:R-:W-:-:S04]  /*2060*/  FADD R12, R12, R17 ;  /* 0x000000110c0c7221 */ /* 0x000fc80000000000 */
[----:B------:R-:W-:-:S04]  /*2070*/  FFMA R17, R12, -R19, 0.10546888411045074463 ;  /* 0x3dd800120c117423 */ /* 0x000fc80000000813 */
[----:B------:R-:W-:-:S04]  /*2080*/  FFMA R17, R12, R17, -0.13229703903198242188 ;  /* 0xbe0778e00c117423 */ /* 0x000fc80000000011 */
[----:B------:R-:W-:Y:S01]  /*2090*/  FFMA R17, R12, R17, 0.14491446316242218018 ;  /* 0x3e1464750c117423 */ /* 0x000fe20000000011 */
[----:B0-----:R-:W-:-:S03]  /*20a0*/  FFMA R19, -R15, R14, 1 ;  /* 0x3f8000000f137423 */ /* 0x001fc6000000010e */
[----:B------:R-:W-:Y:S01]  /*20b0*/  FFMA R17, R12, R17, -0.16641564667224884033 ;  /* 0xbe2a68dd0c117423 */ /* 0x000fe20000000011 */
[----:B------:R-:W-:-:S03]  /*20c0*/  FFMA R19, R14, R19, R14 ;  /* 0x000000130e137223 */ /* 0x000fc6000000000e */
        /* <DEDUP_REMOVED lines=10> */
[----:B------:R-:W-:-:S03]  /*2170*/  FFMA R12, R0, R19, RZ ;  /* 0x00000013000c7223 */ /* 0x000fc600000000ff */
[----:B------:R-:W-:Y:S01]  /*2180*/  @P0 FSEL R3, R3, -RZ, P1 ;  /* 0x800000ff03030208 */ /* 0x000fe20000800000 */
[----:B------:R-:W-:-:S04]  /*2190*/  FFMA R2, -R15, R12, R0 ;  /* 0x0000000c0f027223 */ /* 0x000fc80000000100 */
[----:B------:R-:W-:Y:S01]  /*21a0*/  FFMA R2, R19, R2, R12 ;  /* 0x0000000213027223 */ /* 0x000fe2000000000c */
[----:B------:R-:W-:Y:S01]  /*21b0*/  FMUL R14, R3, 0.5 ;  /* 0x3f000000030e7820 */ /* 0x000fe20000400000 */
[----:B------:R-:W-:Y:S06]  /*21c0*/  @!P3 BRA `(.L_x_34) ;  /* 0x000000000014b947 */ /* 0x000fec0003800000 */
[----:B------:R-:W-:Y:S01]  /*21d0*/  MOV R2, R0 ;  /* 0x0000000000027202 */ /* 0x000fe20000000f00 */
[----:B------:R-:W-:Y:S01]  /*21e0*/  IMAD.MOV.U32 R3, RZ, RZ, R15 ;  /* 0x000000ffff037224 */ /* 0x000fe200078e000f */
[----:B------:R-:W-:-:S07]  /*21f0*/  MOV R17, 0x2210 ;  /* 0x0000221000117802 */ /* 0x000fce0000000f00 */
[----:B-1----:R-:W-:Y:S05]  /*2200*/  CALL.REL.NOINC `($__internal_1_$__cuda_sm3x_div_rn_noftz_f32_slowpath) ;  /* 0x0000003000dc7944 */ /* 0x002fea0003c00000 */
[----:B------:R-:W-:-:S07]  /*2210*/  MOV R2, R12 ;  /* 0x0000000c00027202 */ /* 0x000fce0000000f00 */
.L_x_34:
[----:B-1----:R-:W-:Y:S05]  /*2220*/  BSYNC.RECONVERGENT B4 ;  /* 0x0000000000047941 */ /* 0x002fea0003800200 */
.L_x_33:
        /* <DEDUP_REMOVED lines=14> */
[----:B------:R-:W-:-:S03]  /*2310*/  IMAD.MOV.U32 R2, RZ, RZ, 0x4016cbe4 ;  /* 0x4016cbe4ff027424 */ /* 0x000fc600078e00ff */
[C---:B------:R-:W-:Y:S01]  /*2320*/  FFMA R0, R12.reuse, 1.6832555532455444336, -R3 ;  /* 0x3fd774eb0c007823 */ /* 0x040fe20000000803 */
[----:B------:R-:W-:-:S04]  /*2330*/  FSEL R12, R12, 1.8663789033889770508, !P2 ;  /* 0x3feee5810c0c7808 */ /* 0x000fc80005000000 */
[-C--:B------:R-:W-:Y:S01]  /*2340*/  FSEL R13, R0, R3.reuse, !P2 ;  /* 0x00000003000d7208 */ /* 0x080fe20005000000 */
[----:B------:R-:W-:Y:S01]  /*2350*/  FADD R0, R10, R11 ;  /* 0x0000000b0a007221 */ /* 0x000fe20000000000 */
[----:B------:R-:W-:-:S05]  /*2360*/  FSEL R3, R3, -R3, !P2 ;  /* 0x8000000303037208 */ /* 0x000fca0005000000 */
[----:B------:R-:W-:Y:S01]  /*2370*/  @!P0 FFMA R13, R12, 1.6832555532455444336, R3 ;  /* 0x3fd774eb0c0d8823 */ /* 0x000fe20000000003 */
[----:B------:R-:W-:Y:S02]  /*2380*/  @!P1 FSEL R13, R2, 0.78539818525314331055, !P0 ;  /* 0x3f490fdb020d9808 */ /* 0x000fe40004000000 */
[----:B------:R-:W-:Y:S02]  /*2390*/  FSETP.NAN.AND P0, PT, R0, R0, PT ;  /* 0x000000000000720b */ /* 0x000fe40003f08000 */
[----:B------:R-:W-:-:S04]  /*23a0*/  LOP3.LUT R13, R13, 0x80000000, R4, 0xb8, !PT ;  /* 0x800000000d0d7812 */ /* 0x000fc800078eb804 */
[----:B------:R-:W-:Y:S01]  /*23b0*/  FSEL R0, R0, R13, P0 ;  /* 0x0000000d00007208 */ /* 0x000fe20000000000 */
[----:B------:R-:W-:Y:S06]  /*23c0*/  BRA `(.L_x_9) ;  /* 0x0000000c00807947 */ /* 0x000fec0003800000 */
.L_x_32:
[----:B------:R-:W-:-:S04]  /*23d0*/  FMUL R2, R0, R0 ;  /* 0x0000000000027220 */ /* 0x000fc80000400000 */
[----:B------:R-:W-:-:S05]  /*23e0*/  FFMA R2, R15, R15, R2 ;  /* 0x0000000f0f027223 */ /* 0x000fca0000000002 */
[----:B------:R-:W-:-:S13]  /*23f0*/  FSETP.GTU.AND P0, PT, R2, 0.69999998807907104492, PT ;  /* 0x3f3333330200780b */ /* 0x000fda0003f0c000 */
[----:B------:R-:W-:Y:S05]  /*2400*/  @P0 BRA `(.L_x_35) ;  /* 0x0000000400100947 */ /* 0x000fea0003800000 */
[C---:B------:R-:W-:Y:S01]  /*2410*/  FSETP.GEU.AND P0, PT, R2.reuse, 1.175494350822287508e-38, PT ;  /* 0x008000000200780b */ /* 0x040fe20003f0e000 */
[----:B------:R-:W0:Y:S01]  /*2420*/  MUFU.RCP R16, R15 ;  /* 0x0000000f00107308 */ /* 0x000e220000001000 */
[----:B------:R-:W-:Y:S01]  /*2430*/  MOV R12, 0x3e055027 ;  /* 0x3e055027000c7802 */ /* 0x000fe20000000f00 */
[----:B------:R-:W-:Y:S06]  /*2440*/  BSSY.RECONVERGENT B4, `(.L_x_36) ;  /* 0x0000026000047945 */ /* 0x000fec0003800200 */
[----:B------:R-:W2:Y:S04]  /*2450*/  FCHK P1, R0, R15 ;  /* 0x0000000f00007302 */ /* 0x000ea80000020000 */
[----:B------:R-:W-:-:S05]  /*2460*/  @!P0 FMUL R2, R2, 8388608 ;  /* 0x4b00000002028820 */ /* 0x000fca0000400000 */
[----:B------:R-:W-:Y:S01]  /*2470*/  IADD3 R3, PT, PT, R2, -0x3f2aaaab, RZ ;  /* 0xc0d5555502037810 */ /* 0x000fe20007ffe0ff */
[----:B0-----:R-:W-:-:S03]  /*2480*/  FFMA R19, -R15, R16, 1 ;  /* 0x3f8000000f137423 */ /* 0x001fc60000000110 */
[----:B------:R-:W-:Y:S01]  /*2490*/  LOP3.LUT R17, R3, 0xff800000, RZ, 0xc0, !PT ;  /* 0xff80000003117812 */ /* 0x000fe200078ec0ff */
[----:B------:R-:W-:-:S04]  /*24a0*/  FFMA R19, R16, R19, R16 ;  /* 0x0000001310137223 */ /* 0x000fc80000000010 */
        /* <DEDUP_REMOVED lines=19> */
[C---:B------:R-:W-:Y:S01]  /*25e0*/  @P0 FFMA R3, R2.reuse, R17, +INF ;  /* 0x7f80000002030423 */ /* 0x040fe20000000011 */
[----:B------:R-:W-:Y:S01]  /*25f0*/  FSETP.NEU.AND P0, PT, R2, RZ, PT ;  /* 0x000000ff0200720b */ /* 0x000fe20003f0d000 */
[----:B------:R-:W-:Y:S02]  /*2600*/  FFMA R2, -R15, R12, R0 ;  /* 0x0000000c0f027223 */ /* 0x000fe40000000100 */
[----:B------:R-:W-:Y:S02]  /*2610*/  FMUL R3, R3, 0.5 ;  /* 0x3f00000003037820 */ /* 0x000fe40000400000 */
[----:B------:R-:W-:-:S03]  /*2620*/  FFMA R2, R19, R2, R12 ;  /* 0x0000000213027223 */ /* 0x000fc6000000000c */
[----:B------:R-:W-:Y:S01]  /*2630*/  FSEL R14, R3, -INF , P0 ;  /* 0xff800000030e7808 */ /* 0x000fe20000000000 */
[----:B--2---:R-:W-:Y:S06]  /*2640*/  @!P1 BRA `(.L_x_37) ;  /* 0x0000000000149947 */ /* 0x004fec0003800000 */
[----:B------:R-:W-:Y:S01]  /*2650*/  MOV R2, R0 ;  /* 0x0000000000027202 */ /* 0x000fe20000000f00 */
[----:B------:R-:W-:Y:S01]  /*2660*/  IMAD.MOV.U32 R3, RZ, RZ, R15 ;  /* 0x000000ffff037224 */ /* 0x000fe200078e000f */
[----:B------:R-:W-:-:S07]  /*2670*/  MOV R17, 0x2690 ;  /* 0x0000269000117802 */ /* 0x000fce0000000f00 */
[----:B-1----:R-:W-:Y:S05]  /*2680*/  CALL.REL.NOINC `($__internal_1_$__cuda_sm3x_div_rn_noftz_f32_slowpath) ;  /* 0x0000002c00bc7944 */ /* 0x002fea0003c00000 */
[----:B------:R-:W-:-:S07]  /*2690*/  MOV R2, R12 ;  /* 0x0000000c00027202 */ /* 0x000fce0000000f00 */
.L_x_37:
[----:B-1----:R-:W-:Y:S05]  /*26a0*/  BSYNC.RECONVERGENT B4 ;  /* 0x0000000000047941 */ /* 0x002fea0003800200 */
.L_x_36:
        /* <DEDUP_REMOVED lines=26> */
.L_x_35:
[----:B------:R-:W-:Y:S01]  /*2850*/  LOP3.LUT R2, R15, 0xffff0000, RZ, 0xc0, !PT ;  /* 0xffff00000f027812 */ /* 0x000fe200078ec0ff */
[----:B------:R-:W-:Y:S01]  /*2860*/  BSSY.RECONVERGENT B2, `(.L_x_38) ;  /* 0x0000045000027945 */ /* 0x000fe20003800200 */
[----:B------:R-:W-:-:S03]  /*2870*/  LOP3.LUT R17, R0, 0xffff0000, RZ, 0xc0, !PT ;  /* 0xffff000000117812 */ /* 0x000fc600078ec0ff */
[--C-:B------:R-:W-:Y:S01]  /*2880*/  FADD R22, R15, -R2.reuse ;  /* 0x800000020f167221 */ /* 0x100fe20000000000 */
[----:B------:R-:W-:Y:S01]  /*2890*/  FMUL R19, R2, R2 ;  /* 0x0000000202137220 */ /* 0x000fe20000400000 */
[--C-:B------:R-:W-:Y:S01]  /*28a0*/  FADD R21, R0, -R17.reuse ;  /* 0x8000001100157221 */ /* 0x100fe20000000000 */
[----:B------:R-:W-:Y:S01]  /*28b0*/  FADD R2, R2, R2 ;  /* 0x0000000202027221 */ /* 0x000fe20000000000 */
[C---:B------:R-:W-:Y:S01]  /*28c0*/  FADD R23, R17.reuse, R17 ;  /* 0x0000001111177221 */ /* 0x040fe20000000000 */
[----:B------:R-:W-:Y:S01]  /*28d0*/  LOP3.LUT R3, R22, 0xffff0000, RZ, 0xc0, !PT ;  /* 0xffff000016037812 */ /* 0x000fe200078ec0ff */
[----:B------:R-:W-:Y:S01]  /*28e0*/  FMUL R18, R17, R17 ;  /* 0x0000001111127220 */ /* 0x000fe20000400000 */
[----:B------:R-:W-:-:S03]  /*28f0*/  LOP3.LUT R12, R21, 0xffff0000, RZ, 0xc0, !PT ;  /* 0xffff0000150c7812 */ /* 0x000fc600078ec0ff */
[--C-:B------:R-:W-:Y:S01]  /*2900*/  FADD R22, R22, -R3.reuse ;  /* 0x8000000316167221 */ /* 0x100fe20000000000 */
[----:B------:R-:W-:Y:S01]  /*2910*/  FADD R25, R3, R3 ;  /* 0x0000000303197221 */ /* 0x000fe20000000000 */
[--C-:B------:R-:W-:Y:S01]  /*2920*/  FADD R21, R21, -R12.reuse ;  /* 0x8000000c15157221 */ /* 0x100fe20000000000 */
[C---:B------:R-:W-:Y:S01]  /*2930*/  FADD R24, R12.reuse, R12 ;  /* 0x0000000c0c187221 */ /* 0x040fe20000000000 */
[C---:B------:R-:W-:Y:S01]  /*2940*/  FMUL R17, R3.reuse, R2 ;  /* 0x0000000203117220 */ /* 0x040fe20000400000 */
[----:B------:R-:W-:Y:S01]  /*2950*/  FMUL R16, R3, R3 ;  /* 0x0000000303107220 */ /* 0x000fe20000400000 */
[CC--:B------:R-:W-:Y:S01]  /*2960*/  FMUL R20, R12.reuse, R23.reuse ;  /* 0x000000170c147220 */ /* 0x0c0fe20000400000 */
[----:B------:R-:W-:Y:S01]  /*2970*/  FMUL R14, R12, R12 ;  /* 0x0000000c0c0e7220 */ /* 0x000fe20000400000 */
[C---:B------:R-:W-:Y:S01]  /*2980*/  FMUL R12, R22.reuse, R2 ;  /* 0x00000002160c7220 */ /* 0x040fe20000400000 */
[C---:B------:R-:W-:Y:S01]  /*2990*/  FMUL R3, R21.reuse, R23 ;  /* 0x0000001715037220 */ /* 0x040fe20000400000 */
[C---:B------:R-:W-:Y:S01]  /*29a0*/  FMUL R2, R22.reuse, R25 ;  /* 0x0000001916027220 */ /* 0x040fe20000400000 */
[C---:B------:R-:W-:Y:S01]  /*29b0*/  FMUL R23, R21.reuse, R24 ;  /* 0x0000001815177220 */ /* 0x040fe20000400000 */
[----:B------:R-:W-:Y:S01]  /*29c0*/  FMUL R22, R22, R22 ;  /* 0x0000001616167220 */ /* 0x000fe20000400000 */
[----:B------:R-:W-:-:S07]  /*29d0*/  FMUL R21, R21, R21 ;  /* 0x0000001515157220 */ /* 0x000fce0000400000 */
.L_x_39:
[----:B------:R-:W-:-:S04]  /*29e0*/  FSETP.GEU.AND P1, PT, R19, R18, PT ;  /* 0x000000121300720b */ /* 0x000fc80003f2e000 */
[----:B------:R-:W-:Y:S02]  /*29f0*/  FSEL R24, R18, R19, P1 ;  /* 0x0000001312187208 */ /* 0x000fe40000800000 */
[----:B------:R-:W-:Y:S02]  /*2a00*/  FSEL R19, R19, R18, P1 ;  /* 0x0000001213137208 */ /* 0x000fe40000800000 */
[CC--:B------:R-:W-:Y:S02]  /*2a10*/  FSETP.GEU.AND P0, PT, R24.reuse, R17.reuse, PT ;  /* 0x000000111800720b */ /* 0x0c0fe40003f0e000 */
[CC--:B------:R-:W-:Y:S02]  /*2a20*/  FSETP.GEU.AND P1, PT, R24.reuse, R17.reuse, P1 ;  /* 0x000000111800720b */ /* 0x0c0fe40000f2e000 */
[----:B------:R-:W-:Y:S02]  /*2a30*/  FSEL R27, R17, R24, P0 ;  /* 0x00000018111b7208 */ /* 0x000fe40000000000 */
[----:B------:R-:W-:-:S02]  /*2a40*/  FSEL R18, R24, R17, P0 ;  /* 0x0000001118127208 */ /* 0x000fc40000000000 */
[----:B------:R-:W-:-:S04]  /*2a50*/  FSETP.GEU.AND P3, PT, R27, R20, PT ;  /* 0x000000141b00720b */ /* 0x000fc80003f6e000 */
[----:B------:R-:W-:Y:S02]  /*2a60*/  FSEL R29, R20, R27, P3 ;  /* 0x0000001b141d7208 */ /* 0x000fe40001800000 */
[----:B------:R-:W-:Y:S02]  /*2a70*/  FSEL R17, R27, R20, P3 ;  /* 0x000000141b117208 */ /* 0x000fe40001800000 */
[----:B------:R-:W-:-:S04]  /*2a80*/  FSETP.GEU.AND P4, PT, R29, R16, PT ;  /* 0x000000101d00720b */ /* 0x000fc80003f8e000 */
[----:B------:R-:W-:Y:S02]  /*2a90*/  FSEL R25, R16, R29, P4 ;  /* 0x0000001d10197208 */ /* 0x000fe40002000000 */
[----:B------:R-:W-:Y:S02]  /*2aa0*/  FSETP.GEU.AND P0, PT, R27, R20, P4 ;  /* 0x000000141b00720b */ /* 0x000fe4000270e000 */
[----:B------:R-:W-:Y:S02]  /*2ab0*/  FSETP.GEU.AND P5, PT, R25, R14, PT ;  /* 0x0000000e1900720b */ /* 0x000fe40003fae000 */
[----:B------:R-:W-:Y:S02]  /*2ac0*/  FSEL R20, R29, R16, P4 ;  /* 0x000000101d147208 */ /* 0x000fe40002000000 */
[----:B------:R-:W-:Y:S02]  /*2ad0*/  FSEL R27, R14, R25, P5 ;  /* 0x000000190e1b7208 */ /* 0x000fe40002800000 */
[----:B------:R-:W-:-:S02]  /*2ae0*/  FSEL R16, R25, R14, P5 ;  /* 0x0000000e19107208 */ /* 0x000fc40002800000 */
[----:B------:R-:W-:-:S04]  /*2af0*/  FSETP.GEU.AND P3, PT, R27, R12, PT ;  /* 0x0000000c1b00720b */ /* 0x000fc80003f6e000 */
[----:B------:R-:W-:Y:S02]  /*2b00*/  FSEL R26, R12, R27, P3 ;  /* 0x0000001b0c1a7208 */ /* 0x000fe40001800000 */
[----:B------:R-:W-:Y:S02]  /*2b10*/  FSEL R24, R27, R12, P3 ;  /* 0x0000000c1b187208 */ /* 0x000fe40001800000 */
[CC--:B------:R-:W-:Y:S02]  /*2b20*/  FSETP.GEU.AND P4, PT, R26.reuse, R3.reuse, PT ;  /* 0x000000031a00720b */ /* 0x0c0fe40003f8e000 */
[----:B------:R-:W-:Y:S02]  /*2b30*/  FSETP.GEU.AND P3, PT, R25, R14, P3 ;  /* 0x0000000e1900720b */ /* 0x000fe40001f6e000 */
[----:B------:R-:W-:Y:S02]  /*2b40*/  FSEL R25, R3, R26, P4 ;  /* 0x0000001a03197208 */ /* 0x000fe40002000000 */
[----:B------:R-:W-:-:S02]  /*2b50*/  FSETP.GEU.AND P3, PT, R26, R3, P3 ;  /* 0x000000031a00720b */ /* 0x000fc40001f6e000 */
[CC--:B------:R-:W-:Y:S02]  /*2b60*/  FSETP.GEU.AND P5, PT, R25.reuse, R2.reuse, PT ;  /* 0x000000021900720b */ /* 0x0c0fe40003fae000 */
[----:B------:R-:W-:Y:S02]  /*2b70*/  FSEL R12, R26, R3, P4 ;  /* 0x000000031a0c7208 */ /* 0x000fe40002000000 */
[----:B------:R-:W-:Y:S02]  /*2b80*/  FSEL R14, R2, R25, P5 ;  /* 0x00000019020e7208 */ /* 0x000fe40002800000 */
[CC--:B------:R-:W-:Y:S02]  /*2b90*/  FSETP.GEU.AND P3, PT, R25.reuse, R2.reuse, P3 ;  /* 0x000000021900720b */ /* 0x0c0fe40001f6e000 */
[----:B------:R-:W-:Y:S02]  /*2ba0*/  FSETP.GEU.AND P4, PT, R14, R23, PT ;  /* 0x000000170e00720b */ /* 0x000fe40003f8e000 */
[----:B------:R-:W-:-:S02]  /*2bb0*/  FSEL R3, R25, R2, P5 ;  /* 0x0000000219037208 */ /* 0x000fc40002800000 */
[----:B------:R-:W-:Y:S02]  /*2bc0*/  FSEL R25, R23, R14, P4 ;  /* 0x0000000e17197208 */ /* 0x000fe40002000000 */
[CC--:B------:R-:W-:Y:S02]  /*2bd0*/  FSETP.GEU.AND P3, PT, R14.reuse, R23.reuse, P3 ;  /* 0x000000170e00720b */ /* 0x0c0fe40001f6e000 */
[CC--:B------:R-:W-:Y:S02]  /*2be0*/  FSETP.GEU.AND P5, PT, R25.reuse, R22.reuse, PT ;  /* 0x000000161900720b */ /* 0x0c0fe40003fae000 */
[----:B------:R-:W-:Y:S02]  /*2bf0*/  FSEL R2, R14, R23, P4 ;  /* 0x000000170e027208 */ /* 0x000fe40002000000 */
[----:B------:R-:W-:Y:S02]  /*2c00*/  FSETP.GEU.AND P3, PT, R25, R22, P3 ;  /* 0x000000161900720b */ /* 0x000fe40001f6e000 */
[----:B------:R-:W-:-:S02]  /*2c10*/  FSEL R14, R22, R25, P5 ;  /* 0x00000019160e7208 */ /* 0x000fc40002800000 */
[----:B------:R-:W-:Y:S02]  /*2c20*/  FSEL R23, R25, R22, P5 ;  /* 0x0000001619177208 */ /* 0x000fe40002800000 */
[CC--:B------:R-:W-:Y:S02]  /*2c30*/  FSETP.GEU.AND P3, PT, R14.reuse, R21.reuse, P3 ;  /* 0x000000150e00720b */ /* 0x0c0fe40001f6e000 */
[CC--:B------:R-:W-:Y:S02]  /*2c40*/  FSETP.GEU.AND P4, PT, R14.reuse, R21.reuse, PT ;  /* 0x000000150e00720b */ /* 0x0c0fe40003f8e000 */
[----:B------:R-:W-:Y:S02]  /*2c50*/  PLOP3.LUT P0, PT, P1, P3, P0, 0x80, 0x0 ;  /* 0x000000000000781c */ /* 0x000fe40000f07000 */
[----:B------:R-:W-:Y:S02]  /*2c60*/  FSEL R25, R21, R14, P4 ;  /* 0x0000000e15197208 */ /* 0x000fe40002000000 */
[----:B------:R-:W-:-:S02]  /*2c70*/  FSEL R22, R14, R21, P4 ;  /* 0x000000150e167208 */ /* 0x000fc40002000000 */
[----:B------:R-:W-:Y:S01]  /*2c80*/  MOV R14, R24 ;  /* 0x00000018000e7202 */ /* 0x000fe20000000f00 */
[----:B------:R-:W-:-:S06]  /*2c90*/  IMAD.MOV.U32 R21, RZ, RZ, R25 ;  /* 0x000000ffff157224 */ /* 0x000fcc00078e0019 */
[----:B------:R-:W-:Y:S05]  /*2ca0*/  @!P0 BRA `(.L_x_39) ;  /* 0xfffffffc004c8947 */ /* 0x000fea000383ffff */
[----:B-1----:R-:W-:Y:S05]  /*2cb0*/  BSYNC.RECONVERGENT B2 ;  /* 0x0000000000027941 */ /* 0x002fea0003800200 */
.L_x_38:
[----:B------:R-:W-:Y:S01]  /*2cc0*/  FADD R19, R19, -1 ;  /* 0xbf80000013137421 */ /* 0x000fe20000000000 */
[----:B------:R-:W-:Y:S01]  /*2cd0*/  FCHK P3, R0, R15 ;  /* 0x0000000f00007302 */ /* 0x000fe20000060000 */
[----:B------:R-:W-:Y:S02]  /*2ce0*/  BSSY.RECONVERGENT B4, `(.L_x_40) ;  /* 0x0000035000047945 */ /* 0x000fe40003800200 */
[----:B------:R-:W-:-:S04]  /*2cf0*/  FADD R18, R18, R19 ;  /* 0x0000001312127221 */ /* 0x000fc80000000000 */
[----:B------:R-:W-:-:S04]  /*2d00*/  FADD R17, R17, R18 ;  /* 0x0000001211117221 */ /* 0x000fc80000000000 */
[----:B------:R-:W-:-:S04]  /*2d10*/  FADD R17, R20, R17 ;  /* 0x0000001114117221 */ /* 0x000fc80000000000 */
[----:B------:R-:W-:-:S04]  /*2d20*/  FADD R17, R16, R17 ;  /* 0x0000001110117221 */ /* 0x000fc80000000000 */
[----:B------:R-:W-:Y:S01]  /*2d30*/  FADD R17, R14, R17 ;  /* 0x000000110e117221 */ /* 0x000fe20000000000 */
[----:B------:R-:W-:-:S03]  /*2d40*/  IMAD.MOV.U32 R14, RZ, RZ, 0x3d39bf78 ;  /* 0x3d39bf78ff0e7424 */ /* 0x000fc600078e00ff */
[----:B------:R-:W-:Y:S01]  /*2d50*/  FADD R12, R12, R17 ;  /* 0x000000110c0c7221 */ /* 0x000fe20000000000 */
[----:B------:R-:W-:-:S03]  /*2d60*/  IMAD.MOV.U32 R17, RZ, RZ, 0x3e800000 ;  /* 0x3e800000ff117424 */ /* 0x000fc600078e00ff */
[----:B------:R-:W-:-:S04]  /*2d70*/  FADD R3, R3, R12 ;  /* 0x0000000c03037221 */ /* 0x000fc80000000000 */
[----:B------:R-:W-:-:S04]  /*2d80*/  FADD R2, R2, R3 ;  /* 0x0000000302027221 */ /* 0x000fc80000000000 */
[----:B------:R-:W-:-:S04]  /*2d90*/  FADD R23, R23, R2 ;  /* 0x0000000217177221 */ /* 0x000fc80000000000 */
[----:B------:R-:W-:-:S04]  /*2da0*/  FADD R22, R22, R23 ;  /* 0x0000001716167221 */ /* 0x000fc80000000000 */
[----:B------:R-:W-:-:S04]  /*2db0*/  FADD R25, R25, R22 ;  /* 0x0000001619197221 */ /* 0x000fc80000000000 */
[C---:B------:R-:W-:Y:S01]  /*2dc0*/  FADD.RZ R2, R25.reuse, 1 ;  /* 0x3f80000019027421 */ /* 0x040fe2000000c000 */
[----:B------:R-:W-:-:S04]  /*2dd0*/  ISETP.GE.U32.AND P0, PT, R25, 0x7f800000, PT ;  /* 0x7f8000001900780c */ /* 0x000fc80003f06070 */
[----:B------:R-:W-:Y:S02]  /*2de0*/  IADD3 R2, PT, PT, R2, -0x3f400000, RZ ;  /* 0xc0c0000002027810 */ /* 0x000fe40007ffe0ff */
[----:B------:R-:W-:Y:S02]  /*2df0*/  ISETP.GT.AND P1, PT, R25, -0x40800000, P0 ;  /* 0xbf8000001900780c */ /* 0x000fe40000724270 */
[----:B------:R-:W-:-:S04]  /*2e00*/  LOP3.LUT R2, R2, 0xff800000, RZ, 0xc0, !PT ;  /* 0xff80000002027812 */ /* 0x000fc800078ec0ff */
[----:B------:R-:W-:Y:S02]  /*2e10*/  IADD3 R12, PT, PT, -R2, 0x40800000, RZ ;  /* 0x40800000020c7810 */ /* 0x000fe40007ffe1ff */
[-C--:B------:R-:W-:Y:S02]  /*2e20*/  IADD3 R3, PT, PT, R25, -R2.reuse, RZ ;  /* 0x8000000219037210 */ /* 0x080fe40007ffe0ff */
[----:B------:R-:W-:Y:S01]  /*2e30*/  I2FP.F32.S32 R2, R2 ;  /* 0x0000000200027245 */ /* 0x000fe20000201400 */
[----:B------:R-:W-:-:S04]  /*2e40*/  FFMA R12, R12, R17, -1 ;  /* 0xbf8000000c0c7423 */ /* 0x000fc80000000011 */
[----:B------:R-:W-:Y:S01]  /*2e50*/  FADD R3, R3, R12 ;  /* 0x0000000c03037221 */ /* 0x000fe20000000000 */
[----:B------:R-:W-:-:S03]  /*2e60*/  FMUL R2, R2, 1.1920928955078125e-07 ;  /* 0x3400000002027820 */ /* 0x000fc60000400000 */
[C---:B------:R-:W-:Y:S02]  /*2e70*/  FFMA R12, R3.reuse, -R14, 0.10546888411045074463 ;  /* 0x3dd80012030c7423 */ /* 0x040fe4000000080e */
[----:B------:R-:W0:Y:S02]  /*2e80*/  MUFU.RCP R14, R15 ;  /* 0x0000000f000e7308 */ /* 0x000e240000001000 */
[----:B------:R-:W-:-:S04]  /*2e90*/  FFMA R12, R3, R12, -0.13229703903198242188 ;  /* 0xbe0778e0030c7423 */ /* 0x000fc8000000000c */
[----:B------:R-:W-:-:S04]  /*2ea0*/  FFMA R12, R3, R12, 0.14491446316242218018 ;  /* 0x3e146475030c7423 */ /* 0x000fc8000000000c */
[----:B------:R-:W-:-:S04]  /*2eb0*/  FFMA R12, R3, R12, -0.16641564667224884033 ;  /* 0xbe2a68dd030c7423 */ /* 0x000fc8000000000c */
[----:B------:R-:W-:Y:S01]  /*2ec0*/  FFMA R12, R3, R12, 0.19988867640495300293 ;  /* 0x3e4caf9e030c7423 */ /* 0x000fe2000000000c */
[----:B0-----:R-:W-:-:S03]  /*2ed0*/  FFMA R17, -R15, R14, 1 ;  /* 0x3f8000000f117423 */ /* 0x001fc6000000010e */
[----:B------:R-:W-:Y:S01]  /*2ee0*/  FFMA R12, R3, R12, -0.25000196695327758789 ;  /* 0xbe800042030c7423 */ /* 0x000fe2000000000c */
[----:B------:R-:W-:-:S03]  /*2ef0*/  FFMA R17, R14, R17, R14 ;  /* 0x000000110e117223 */ /* 0x000fc6000000000e */
[----:B------:R-:W-:Y:S01]  /*2f00*/  FFMA R12, R3, R12, 0.33333510160446166992 ;  /* 0x3eaaaae6030c7423 */ /* 0x000fe2000000000c */
[----:B------:R-:W-:-:S03]  /*2f10*/  FFMA R14, R0, R17, RZ ;  /* 0x00000011000e7223 */ /* 0x000fc600000000ff */
[----:B------:R-:W-:-:S04]  /*2f20*/  FFMA R12, R3, R12, -0.5 ;  /* 0xbf000000030c7423 */ /* 0x000fc8000000000c */
[----:B------:R-:W-:-:S04]  /*2f30*/  FMUL R12, R3, R12 ;  /* 0x0000000c030c7220 */ /* 0x000fc80000400000 */
[----:B------:R-:W-:Y:S01]  /*2f40*/  FFMA R3, R3, R12, R3 ;  /* 0x0000000c03037223 */ /* 0x000fe20000000003 */
[----:B------:R-:W-:-:S03]  /*2f50*/  @P0 MOV R12, 0x7f800000 ;  /* 0x7f800000000c0802 */ /* 0x000fc60000000f00 */
[----:B------:R-:W-:Y:S01]  /*2f60*/  FFMA R2, R2, 0.69314718246459960938, R3 ;  /* 0x3f31721802027823 */ /* 0x000fe20000000003 */
[----:B------:R-:W-:Y:S01]  /*2f70*/  FFMA R3, -R15, R14, R0 ;  /* 0x0000000e0f037223 */ /* 0x000fe20000000100 */
[C---:B------:R-:W-:Y:S01]  /*2f80*/  @P1 FFMA R2, R25.reuse, R12, +INF ;  /* 0x7f80000019021423 */ /* 0x040fe2000000000c */
[----:B------:R-:W-:Y:S02]  /*2f90*/  @P0 FSETP.NEU.AND P1, PT, R25, RZ, PT ;  /* 0x000000ff1900020b */ /* 0x000fe40003f2d000 */
[----:B------:R-:W-:Y:S02]  /*2fa0*/  FFMA R3, R17, R3, R14 ;  /* 0x0000000311037223 */ /* 0x000fe4000000000e */
[----:B------:R-:W-:-:S05]  /*2fb0*/  @P0 FSEL R2, R2, -RZ, P1 ;  /* 0x800000ff02020208 */ /* 0x000fca0000800000 */
[----:B------:R-:W-:Y:S01]  /*2fc0*/  FMUL R14, R2, 0.5 ;  /* 0x3f000000020e7820 */ /* 0x000fe20000400000 */
[----:B------:R-:W-:Y:S06]  /*2fd0*/  @!P3 BRA `(.L_x_41) ;  /* 0x000000000014b947 */ /* 0x000fec0003800000 */
[----:B------:R-:W-:Y:S01]  /*2fe0*/  IMAD.MOV.U32 R2, RZ, RZ, R0 ;  /* 0x000000ffff027224 */ /* 0x000fe200078e0000 */
[----:B------:R-:W-:Y:S02]  /*2ff0*/  MOV R3, R15 ;  /* 0x0000000f00037202 */ /* 0x000fe40000000f00 */
[----:B------:R-:W-:-:S07]  /*3000*/  MOV R17, 0x3020 ;  /* 0x0000302000117802 */ /* 0x000fce0000000f00 */
[----:B------:R-:W-:Y:S05]  /*3010*/  CALL.REL.NOINC `($__internal_1_$__cuda_sm3x_div_rn_noftz_f32_slowpath) ;  /* 0x0000002400587944 */ /* 0x000fea0003c00000 */
[----:B------:R-:W-:-:S07]  /*3020*/  IMAD.MOV.U32 R3, RZ, RZ, R12 ;  /* 0x000000ffff037224 */ /* 0x000fce00078e000c */
.L_x_41:
[----:B------:R-:W-:Y:S05]  /*3030*/  BSYNC.RECONVERGENT B4 ;  /* 0x0000000000047941 */ /* 0x000fea0003800200 */
.L_x_40:
[----:B------:R-:W-:Y:S02]  /*3040*/  HFMA2 R15, -RZ, RZ, 0.89990234375, 10328 ;  /* 0x3b33710bff0f7431 */ /* 0x000fe400000001ff */
[----:B------:R-:W-:Y:S01]  /*3050*/  FMUL R0, R3, R3 ;  /* 0x0000000303007220 */ /* 0x000fe20000400000 */
[----:B------:R-:W-:Y:S02]  /*3060*/  ISETP.GE.AND P0, PT, R13, RZ, PT ;  /* 0x000000ff0d00720c */ /* 0x000fe40003f06270 */
[----:B------:R-:W-:Y:S02]  /*3070*/  FSETP.NEU.AND P1, PT, R10, R11, PT ;  /* 0x0000000b0a00720b */ /* 0x000fe40003f2d000 */
[----:B------:R-:W-:Y:S01]  /*3080*/  MOV R2, 0x4016cbe4 ;  /* 0x4016cbe400027802 */ /* 0x000fe20000000f00 */
[----:B------:R-:W-:-:S04]  /*3090*/  FFMA R15, R0, R15, -0.015681877732276916504 ;  /* 0xbc807748000f7423 */ /* 0x000fc8000000000f */
        /* <DEDUP_REMOVED lines=8> */
[----:B------:R-:W-:-:S04]  /*3120*/  FFMA R0, R0, R3, R3 ;  /* 0x0000000300007223 */ /* 0x000fc80000000003 */
[C---:B------:R-:W-:Y:S01]  /*3130*/  FFMA R3, R15.reuse, 1.6832555532455444336, -R0 ;  /* 0x3fd774eb0f037823 */ /* 0x040fe20000000800 */
[----:B------:R-:W-:-:S04]  /*3140*/  FSEL R15, R15, 1.8663789033889770508, !P2 ;  /* 0x3feee5810f0f7808 */ /* 0x000fc80005000000 */
[-C--:B------:R-:W-:Y:S02]  /*3150*/  FSEL R3, R3, R0.reuse, !P2 ;  /* 0x0000000003037208 */ /* 0x080fe40005000000 */
[----:B------:R-:W-:-:S05]  /*3160*/  FSEL R0, R0, -R0, !P2 ;  /* 0x8000000000007208 */ /* 0x000fca0005000000 */
[----:B------:R-:W-:Y:S01]  /*3170*/  @!P0 FFMA R3, R15, 1.6832555532455444336, R0 ;  /* 0x3fd774eb0f038823 */ /* 0x000fe20000000000 */
[----:B------:R-:W-:Y:S01]  /*3180*/  FADD R0, R10, R11 ;  /* 0x0000000b0a007221 */ /* 0x000fe20000000000 */
[----:B------:R-:W-:-:S04]  /*3190*/  @!P1 FSEL R3, R2, 0.78539818525314331055, !P0 ;  /* 0x3f490fdb02039808 */ /* 0x000fc80004000000 */
[----:B------:R-:W-:Y:S02]  /*31a0*/  FSETP.NAN.AND P0, PT, R0, R0, PT ;  /* 0x000000000000720b */ /* 0x000fe40003f08000 */
[----:B------:R-:W-:-:S04]  /*31b0*/  LOP3.LUT R3, R3, 0x80000000, R4, 0xb8, !PT ;  /* 0x8000000003037812 */ /* 0x000fc800078eb804 */
[----:B------:R-:W-:-:S07]  /*31c0*/  FSEL R0, R0, R3, P0 ;  /* 0x0000000300007208 */ /* 0x000fce0000000000 */
.L_x_9:
[----:B------:R-:W-:Y:S05]  /*31d0*/  BSYNC.RECONVERGENT B0 ;  /* 0x0000000000007941 */ /* 0x000fea0003800200 */
.L_x_5:
[----:B------:R-:W-:Y:S01]  /*31e0*/  FADD R11, R0, R0 ;  /* 0x00000000000b7221 */ /* 0x000fe20000000000 */
[----:B------:R-:W-:Y:S01]  /*31f0*/  BSSY.RECONVERGENT B0, `(.L_x_42) ;  /* 0x000020a000007945 */ /* 0x000fe20003800200 */
[----:B------:R-:W-:-:S03]  /*3200*/  FADD R14, R14, R14 ;  /* 0x0000000e0e0e7221 */ /* 0x000fc60000000000 */
[----:B------:R-:W-:-:S13]  /*3210*/  LOP3.LUT P0, R0, R11, 0x7fffffff, RZ, 0xc0, !PT ;  /* 0x7fffffff0b007812 */ /* 0x000fda000780c0ff */
[----:B------:R-:W-:Y:S05]  /*3220*/  @P0 BRA `(.L_x_43) ;  /* 0x00000000002c0947 */ /* 0x000fea0003800000 */
[----:B------:R-:W-:Y:S02]  /*3230*/  HFMA2 R13, -RZ, RZ, 3.7421875, 0 ;  /* 0x437c0000ff0d7431 */ /* 0x000fe400000001ff */
[----:B------:R-:W-:-:S04]  /*3240*/  IMAD.MOV.U32 R3, RZ, RZ, 0x3bbb989d ;  /* 0x3bbb989dff037424 */ /* 0x000fc800078e00ff */
[----:B------:R-:W-:-:S04]  /*3250*/  FFMA.SAT R0, R14, R3, 0.5 ;  /* 0x3f0000000e007423 */ /* 0x000fc80000002003 */
[----:B------:R-:W-:-:S04]  /*3260*/  FFMA.RM R0, R0, R13, 12582913 ;  /* 0x4b40000100007423 */ /* 0x000fc8000000400d */
[C---:B------:R-:W-:Y:S01]  /*3270*/  FADD R3, R0.reuse, -12583039 ;  /* 0xcb40007f00037421 */ /* 0x040fe20000000000 */
[----:B------:R-:W-:-:S03]  /*3280*/  IMAD.SHL.U32 R0, R0, 0x800000, RZ ;  /* 0x0080000000007824 */ /* 0x000fc600078e00ff */
[----:B------:R-:W-:-:S04]  /*3290*/  FFMA R3, R14, 1.4426950216293334961, -R3 ;  /* 0x3fb8aa3b0e037823 */ /* 0x000fc80000000803 */
[----:B------:R-:W-:-:S06]  /*32a0*/  FFMA R3, R14, 1.925963033500011079e-08, R3 ;  /* 0x32a570600e037823 */ /* 0x000fcc0000000003 */
[----:B------:R-:W0:Y:S02]  /*32b0*/  MUFU.EX2 R3, R3 ;  /* 0x0000000300037308 */ /* 0x000e240000000800 */
[----:B0-----:R-:W-:Y:S01]  /*32c0*/  FMUL R16, R0, R3 ;  /* 0x0000000300107220 */ /* 0x001fe20000400000 */
[----:B------:R-:W-:Y:S06]  /*32d0*/  BRA `(.L_x_44) ;  /* 0x0000001c00ec7947 */ /* 0x000fec0003800000 */
.L_x_43:
[----:B------:R-:W-:-:S13]  /*32e0*/  LOP3.LUT P0, R2, R14, 0x7fffffff, RZ, 0xc0, !PT ;  /* 0x7fffffff0e027812 */ /* 0x000fda000780c0ff */
[----:B------:R-:W-:Y:S05]  /*32f0*/  @P0 BRA `(.L_x_45) ;  /* 0x00000008005c0947 */ /* 0x000fea0003800000 */
[C---:B------:R-:W-:Y:S01]  /*3300*/  FMUL R0, R11.reuse, 0.63661974668502807617 ;  /* 0x3f22f9830b007820 */ /* 0x040fe20000400000 */
[----:B------:R-:W-:Y:S01]  /*3310*/  FSETP.GE.AND P0, PT, |R11|, 105615, PT ;  /* 0x47ce47800b00780b */ /* 0x000fe20003f06200 */
[----:B------:R-:W-:Y:S04]  /*3320*/  BSSY.RECONVERGENT B2, `(.L_x_46) ;  /* 0x000003c000027945 */ /* 0x000fe80003800200 */
[----:B------:R-:W0:Y:S02]  /*3330*/  F2I.NTZ R0, R0 ;  /* 0x0000000000007305 */ /* 0x000e240000203100 */
[-C--:B0-----:R-:W-:Y:S02]  /*3340*/  I2FP.F32.S32 R14, R0.reuse ;  /* 0x00000000000e7245 */ /* 0x081fe40000201400 */
[----:B------:R-:W-:-:S03]  /*3350*/  MOV R15, R0 ;  /* 0x00000000000f7202 */ /* 0x000fc60000000f00 */
[----:B------:R-:W-:-:S04]  /*3360*/  FFMA R3, R14, -1.5707962512969970703, R11 ;  /* 0xbfc90fda0e037823 */ /* 0x000fc8000000000b */
[----:B------:R-:W-:-:S04]  /*3370*/  FFMA R3, R14, -7.5497894158615963534e-08, R3 ;  /* 0xb3a221680e037823 */ /* 0x000fc80000000003 */
[----:B------:R-:W-:-:S04]  /*3380*/  FFMA R14, R14, -5.3903029534742383927e-15, R3 ;  /* 0xa7c234c50e0e7823 */ /* 0x000fc80000000003 */
[----:B------:R-:W-:Y:S01]  /*3390*/  IMAD.MOV.U32 R2, RZ, RZ, R14 ;  /* 0x000000ffff027224 */ /* 0x000fe200078e000e */
[----:B------:R-:W-:Y:S06]  /*33a0*/  @!P0 BRA `(.L_x_47) ;  /* 0x0000000000cc8947 */ /* 0x000fec0003800000 */
[----:B------:R-:W-:-:S13]  /*33b0*/  FSETP.NEU.AND P0, PT, |R11|, +INF , PT ;  /* 0x7f8000000b00780b */ /* 0x000fda0003f0d200 */
[----:B------:R-:W-:Y:S01]  /*33c0*/  @!P0 FMUL R2, RZ, R11 ;  /* 0x0000000bff028220 */ /* 0x000fe20000400000 */
[----:B------:R-:W-:Y:S01]  /*33d0*/  @!P0 MOV R0, RZ ;  /* 0x000000ff00008202 */ /* 0x000fe20000000f00 */
[----:B------:R-:W-:Y:S06]  /*33e0*/  @!P0 BRA `(.L_x_47) ;  /* 0x0000000000bc8947 */ /* 0x000fec0003800000 */
[----:B------:R-:W0:Y:S01]  /*33f0*/  LDC.64 R2, c[0x4][0xe0] ;  /* 0x01003800ff027b82 */ /* 0x000e220000000a00 */
[----:B------:R-:W-:Y:S02]  /*3400*/  IMAD.SHL.U32 R0, R11, 0x100, RZ ;  /* 0x000001000b007824 */ /* 0x000fe400078e00ff */
[----:B------:R-:W-:Y:S02]  /*3410*/  HFMA2 R10, -RZ, RZ, 0, 0 ;  /* 0x00000000ff0a7431 */ /* 0x000fe400000001ff */
[----:B------:R-:W-:Y:S01]  /*3420*/  IMAD.MOV.U32 R4, RZ, RZ, RZ ;  /* 0x000000ffff047224 */ /* 0x000fe200078e00ff */
[----:B------:R-:W-:Y:S01]  /*3430*/  UMOV UR5, URZ ;  /* 0x000000ff00057c82 */ /* 0x000fe20008000000 */
[----:B------:R-:W-:-:S07]  /*3440*/  LOP3.LUT R21, R0, 0x80000000, RZ, 0xfc, !PT ;  /* 0x8000000000157812 */ /* 0x000fce00078efcff */
.L_x_48:
[----:B0-----:R-:W-:-:S05]  /*3450*/  IMAD.WIDE.U32 R16, R4, 0x4, R2 ;  /* 0x0000000404107825 */ /* 0x001fca00078e0002 */
[----:B------:R-:W2:Y:S01]  /*3460*/  LDG.E.CONSTANT R12, desc[UR6][R16.64] ;  /* 0x00000006100c7981 */ /* 0x000ea2000c1e9900 */
[C---:B-1----:R-:W-:Y:S01]  /*3470*/  LEA R0, R4.reuse, R1, 0x2 ;  /* 0x0000000104007211 */ /* 0x042fe200078e10ff */
[----:B------:R-:W-:-:S05]  /*3480*/  VIADD R4, R4, 0x1 ;  /* 0x0000000104047836 */ /* 0x000fca0000000000 */
[----:B------:R-:W-:Y:S01]  /*3490*/  ISETP.NE.AND P0, PT, R4, 0x6, PT ;  /* 0x000000060400780c */ /* 0x000fe20003f05270 */
[----:B--2---:R-:W-:-:S03]  /*34a0*/  IMAD.WIDE.U32 R12, R12, R21, RZ ;  /* 0x000000150c0c7225 */ /* 0x004fc600078e00ff */
[----:B------:R-:W-:-:S04]  /*34b0*/  IADD3 R19, P1, PT, R12, R10, RZ ;  /* 0x0000000a0c137210 */ /* 0x000fc80007f3e0ff */
[----:B------:R-:W-:Y:S01]  /*34c0*/  IADD3.X R10, PT, PT, R13, UR5, RZ, P1, !PT ;  /* 0x000000050d0a7c10 */ /* 0x000fe20008ffe4ff */
[----:B------:R1:W-:Y:S04]  /*34d0*/  STL [R0], R19 ;  /* 0x0000001300007387 */ /* 0x0003e80000100800 */
[----:B------:R-:W-:Y:S05]  /*34e0*/  @P0 BRA `(.L_x_48) ;  /* 0xfffffffc00d80947 */ /* 0x000fea000383ffff */
[----:B------:R-:W-:Y:S01]  /*34f0*/  SHF.R.U32.HI R4, RZ, 0x17, R11 ;  /* 0x00000017ff047819 */ /* 0x000fe2000001160b */
[----:B------:R0:W-:Y:S03]  /*3500*/  STL [R1+0x18], R10 ;  /* 0x0000180a01007387 */ /* 0x0001e60000100800 */
[C---:B-1----:R-:W-:Y:S02]  /*3510*/  LOP3.LUT R0, R4.reuse, 0xe0, RZ, 0xc0, !PT ;  /* 0x000000e004007812 */ /* 0x042fe400078ec0ff */
[----:B------:R-:W-:Y:S02]  /*3520*/  LOP3.LUT P0, RZ, R4, 0x1f, RZ, 0xc0, !PT ;  /* 0x0000001f04ff7812 */ /* 0x000fe4000780c0ff */
[----:B------:R-:W-:-:S04]  /*3530*/  IADD3 R0, PT, PT, R0, -0x80, RZ ;  /* 0xffffff8000007810 */ /* 0x000fc80007ffe0ff */
[----:B------:R-:W-:-:S05]  /*3540*/  SHF.R.U32.HI R0, RZ, 0x5, R0 ;  /* 0x00000005ff007819 */ /* 0x000fca0000011600 */
[----:B------:R-:W-:-:S05]  /*3550*/  IMAD R16, R0, -0x4, R1 ;  /* 0xfffffffc00107824 */ /* 0x000fca00078e0201 */
[----:B------:R-:W2:Y:S04]  /*3560*/  LDL R0, [R16+0x18] ;  /* 0x0000180010007983 */ /* 0x000ea80000100800 */
[----:B------:R-:W2:Y:S04]  /*3570*/  LDL R3, [R16+0x14] ;  /* 0x0000140010037983 */ /* 0x000ea80000100800 */
[----:B------:R-:W3:Y:S01]  /*3580*/  @P0 LDL R2, [R16+0x10] ;  /* 0x0000100010020983 */ /* 0x000ee20000100800 */
[----:B------:R-:W-:Y:S01]  /*3590*/  LOP3.LUT R4, R4, 0x1f, RZ, 0xc0, !PT ;  /* 0x0000001f04047812 */ /* 0x000fe200078ec0ff */
[----:B------:R-:W-:Y:S01]  /*35a0*/  UMOV UR8, 0x54442d19 ;  /* 0x54442d1900087882 */ /* 0x000fe20000000000 */
[----:B------:R-:W-:-:S02]  /*35b0*/  UMOV UR9, 0x3bf921fb ;  /* 0x3bf921fb00097882 */ /* 0x000fc40000000000 */
[-C--:B--2---:R-:W-:Y:S02]  /*35c0*/  @P0 SHF.L.W.U32.HI R0, R3, R4.reuse, R0 ;  /* 0x0000000403000219 */ /* 0x084fe40000010e00 */
[----:B---3--:R-:W-:Y:S02]  /*35d0*/  @P0 SHF.L.W.U32.HI R3, R2, R4, R3 ;  /* 0x0000000402030219 */ /* 0x008fe40000010e03 */
[----:B------:R-:W-:Y:S02]  /*35e0*/  ISETP.GE.AND P0, PT, R11, RZ, PT ;  /* 0x000000ff0b00720c */ /* 0x000fe40003f06270 */
[C---:B------:R-:W-:Y:S01]  /*35f0*/  SHF.L.W.U32.HI R2, R3.reuse, 0x2, R0 ;  /* 0x0000000203027819 */ /* 0x040fe20000010e00 */
[----:B------:R-:W-:-:S03]  /*3600*/  IMAD.SHL.U32 R3, R3, 0x4, RZ ;  /* 0x0000000403037824 */ /* 0x000fc600078e00ff */
[----:B------:R-:W-:-:S04]  /*3610*/  SHF.R.S32.HI R4, RZ, 0x1f, R2 ;  /* 0x0000001fff047819 */ /* 0x000fc80000011402 */
[C---:B------:R-:W-:Y:S02]  /*3620*/  LOP3.LUT R12, R4.reuse, R3, RZ, 0x3c, !PT ;  /* 0x00000003040c7212 */ /* 0x040fe400078e3cff */
[----:B------:R-:W-:Y:S02]  /*3630*/  LOP3.LUT R13, R4, R2, RZ, 0x3c, !PT ;  /* 0x00000002040d7212 */ /* 0x000fe400078e3cff */
[----:B------:R-:W-:Y:S02]  /*3640*/  SHF.R.U32.HI R3, RZ, 0x1e, R0 ;  /* 0x0000001eff037819 */ /* 0x000fe40000011600 */
[C---:B------:R-:W-:Y:S02]  /*3650*/  LOP3.LUT R4, R2.reuse, R11, RZ, 0x3c, !PT ;  /* 0x0000000b02047212 */ /* 0x040fe400078e3cff */
[----:B------:R-:W1:Y:S01]  /*3660*/  I2F.F64.S64 R12, R12 ;  /* 0x0000000c000c7312 */ /* 0x000e620000301c00 */
[----:B------:R-:W-:Y:S02]  /*3670*/  LEA.HI R0, R2, R3, RZ, 0x1 ;  /* 0x0000000302007211 */ /* 0x000fe400078f08ff */
[----:B------:R-:W-:-:S02]  /*3680*/  ISETP.GE.AND P1, PT, R4, RZ, PT ;  /* 0x000000ff0400720c */ /* 0x000fc40003f26270 */
[----:B------:R-:W-:-:S05]  /*3690*/  IADD3 R2, PT, PT, -R0, RZ, RZ ;  /* 0x000000ff00027210 */ /* 0x000fca0007ffe1ff */
[----:B------:R-:W-:Y:S01]  /*36a0*/  @!P0 IMAD.MOV.U32 R0, RZ, RZ, R2 ;  /* 0x000000ffff008224 */ /* 0x000fe200078e0002 */
[----:B-1----:R-:W-:-:S10]  /*36b0*/  DMUL R16, R12, UR8 ;  /* 0x000000080c107c28 */ /* 0x002fd40008000000 */
[----:B------:R-:W1:Y:S02]  /*36c0*/  F2F.F32.F64 R16, R16 ;  /* 0x0000001000107310 */ /* 0x000e640000301000 */
[----:B01----:R-:W-:-:S07]  /*36d0*/  FSEL R2, -R16, R16, !P1 ;  /* 0x0000001010027208 */ /* 0x003fce0004800100 */
.L_x_47:
[----:B------:R-:W-:Y:S05]  /*36e0*/  BSYNC.RECONVERGENT B2 ;  /* 0x0000000000027941 */ /* 0x000fea0003800200 */
.L_x_46:
[----:B------:R-:W-:Y:S01]  /*36f0*/  MOV R13, 0x37cbac00 ;  /* 0x37cbac00000d7802 */ /* 0x000fe20000000f00 */
[----:B------:R-:W-:Y:S01]  /*3700*/  FMUL R3, R2, R2 ;  /* 0x0000000202037220 */ /* 0x000fe20000400000 */
[C---:B------:R-:W-:Y:S01]  /*3710*/  LOP3.LUT R10, R0.reuse, 0x1, RZ, 0xc0, !PT ;  /* 0x00000001000a7812 */ /* 0x040fe200078ec0ff */
[----:B------:R-:W-:Y:S01]  /*3720*/  IMAD.MOV.U32 R17, RZ, RZ, 0x3c0885e4 ;  /* 0x3c0885e4ff117424 */ /* 0x000fe200078e00ff */
[----:B------:R-:W-:Y:S01]  /*3730*/  IADD3 R0, PT, PT, R0, 0x1, RZ ;  /* 0x0000000100007810 */ /* 0x000fe20007ffe0ff */
[----:B------:R-:W-:Y:S01]  /*3740*/  FFMA R4, R3, R13, -0.0013887860113754868507 ;  /* 0xbab607ed03047423 */ /* 0x000fe2000000000d */
[----:B------:R-:W-:Y:S01]  /*3750*/  ISETP.NE.U32.AND P0, PT, R10, 0x1, PT ;  /* 0x000000010a00780c */ /* 0x000fe20003f05070 */
[----:B------:R-:W-:Y:S01]  /*3760*/  IMAD.MOV.U32 R18, RZ, RZ, 0x3e2aaaa8 ;  /* 0x3e2aaaa8ff127424 */ /* 0x000fe200078e00ff */
[----:B------:R-:W-:Y:S01]  /*3770*/  LOP3.LUT P1, RZ, R0, 0x2, RZ, 0xc0, !PT ;  /* 0x0000000200ff7812 */ /* 0x000fe2000782c0ff */
[----:B------:R-:W-:Y:S01]  /*3780*/  BSSY.RECONVERGENT B2, `(.L_x_49) ;  /* 0x000003f000027945 */ /* 0x000fe20003800200 */
[----:B------:R-:W-:-:S02]  /*3790*/  FSEL R4, R4, -0.00019574658654164522886, P0 ;  /* 0xb94d415304047808 */ /* 0x000fc40000000000 */
[----:B------:R-:W-:Y:S02]  /*37a0*/  FSEL R10, R17, 0.041666727513074874878, !P0 ;  /* 0x3d2aaabb110a7808 */ /* 0x000fe40004000000 */
[----:B------:R-:W-:Y:S02]  /*37b0*/  FSEL R0, R2, 1, !P0 ;  /* 0x3f80000002007808 */ /* 0x000fe40004000000 */
[----:B------:R-:W-:Y:S01]  /*37c0*/  FSEL R21, -R18, -0.4999999701976776123, !P0 ;  /* 0xbeffffff12157808 */ /* 0x000fe20004000100 */
[----:B------:R-:W-:Y:S01]  /*37d0*/  FFMA R4, R3, R4, R10 ;  /* 0x0000000403047223 */ /* 0x000fe2000000000a */
[----:B------:R-:W-:Y:S01]  /*37e0*/  FSETP.GE.AND P0, PT, |R11|, 105615, PT ;  /* 0x47ce47800b00780b */ /* 0x000fe20003f06200 */
[C---:B------:R-:W-:Y:S02]  /*37f0*/  FFMA R19, R3.reuse, R0, RZ ;  /* 0x0000000003137223 */ /* 0x040fe400000000ff */
[----:B------:R-:W-:-:S04]  /*3800*/  FFMA R4, R3, R4, R21 ;  /* 0x0000000403047223 */ /* 0x000fc80000000015 */
[----:B------:R-:W-:-:S04]  /*3810*/  FFMA R16, R19, R4, R0 ;  /* 0x0000000413107223 */ /* 0x000fc80000000000 */
[----:B------:R-:W-:Y:S02]  /*3820*/  @P1 FADD R16, RZ, -R16 ;  /* 0x80000010ff101221 */ /* 0x000fe40000000000 */
[----:B------:R-:W-:Y:S05]  /*3830*/  @!P0 BRA `(.L_x_50) ;  /* 0x0000000000cc8947 */ /* 0x000fea0003800000 */
        /* <DEDUP_REMOVED lines=10> */
.L_x_51:
[----:B0-----:R-:W-:-:S06]  /*38e0*/  IMAD.WIDE.U32 R14, R0, 0x4, R2 ;  /* 0x00000004000e7825 */ /* 0x001fcc00078e0002 */
        /* <DEDUP_REMOVED lines=9> */
[----:B-1----:R-:W-:Y:S01]  /*3980*/  SHF.R.U32.HI R4, RZ, 0x17, R11 ;  /* 0x00000017ff047819 */ /* 0x002fe2000001160b */
[----:B------:R0:W-:Y:S03]  /*3990*/  STL [R1+0x18], R12 ;  /* 0x0000180c01007387 */ /* 0x0001e60000100800 */
[C---:B------:R-:W-:Y:S02]  /*39a0*/  LOP3.LUT R0, R4.reuse, 0xe0, RZ, 0xc0, !PT ;  /* 0x000000e004007812 */ /* 0x040fe400078ec0ff */
        /* <DEDUP_REMOVED lines=9> */
[----:B------:R-:W-:Y:S01]  /*3a40*/  UMOV UR9, 0x3bf921fb ;  /* 0x3bf921fb00097882 */ /* 0x000fe20000000000 */
[----:B------:R-:W-:-:S02]  /*3a50*/  ISETP.GE.AND P1, PT, R11, RZ, PT ;  /* 0x000000ff0b00720c */ /* 0x000fc40003f26270 */
[-C--:B--2---:R-:W-:Y:S02]  /*3a60*/  @P0 SHF.L.W.U32.HI R0, R3, R4.reuse, R0 ;  /* 0x0000000403000219 */ /* 0x084fe40000010e00 */
[----:B---3--:R-:W-:Y:S02]  /*3a70*/  @P0 SHF.L.W.U32.HI R3, R2, R4, R3 ;  /* 0x0000000402030219 */ /* 0x008fe40000010e03 */
[--C-:B------:R-:W-:Y:S02]  /*3a80*/  SHF.R.U32.HI R15, RZ, 0x1e, R0.reuse ;  /* 0x0000001eff0f7819 */ /* 0x100fe40000011600 */
[C---:B------:R-:W-:Y:S01]  /*3a90*/  SHF.L.W.U32.HI R4, R3.reuse, 0x2, R0 ;  /* 0x0000000203047819 */ /* 0x040fe20000010e00 */
[----:B------:R-:W-:-:S03]  /*3aa0*/  IMAD.SHL.U32 R3, R3, 0x4, RZ ;  /* 0x0000000403037824 */ /* 0x000fc600078e00ff */
[----:B------:R-:W-:Y:S02]  /*3ab0*/  SHF.R.S32.HI R10, RZ, 0x1f, R4 ;  /* 0x0000001fff0a7819 */ /* 0x000fe40000011404 */
[----:B------:R-:W-:Y:S02]  /*3ac0*/  LEA.HI R15, R4, R15, RZ, 0x1 ;  /* 0x0000000f040f7211 */ /* 0x000fe400078f08ff */
[C---:B------:R-:W-:Y:S02]  /*3ad0*/  LOP3.LUT R2, R10.reuse, R3, RZ, 0x3c, !PT ;  /* 0x000000030a027212 */ /* 0x040fe400078e3cff */
[----:B------:R-:W-:Y:S02]  /*3ae0*/  LOP3.LUT R3, R10, R4, RZ, 0x3c, !PT ;  /* 0x000000040a037212 */ /* 0x000fe400078e3cff */
[----:B------:R-:W-:Y:S02]  /*3af0*/  LOP3.LUT R11, R4, R11, RZ, 0x3c, !PT ;  /* 0x0000000b040b7212 */ /* 0x000fe400078e3cff */
[----:B------:R-:W-:-:S02]  /*3b00*/  IADD3 R0, PT, PT, -R15, RZ, RZ ;  /* 0x000000ff0f007210 */ /* 0x000fc40007ffe1ff */
[----:B------:R-:W1:Y:S01]  /*3b10*/  I2F.F64.S64 R2, R2 ;  /* 0x0000000200027312 */ /* 0x000e620000301c00 */
[----:B------:R-:W-:Y:S02]  /*3b20*/  ISETP.GE.AND P0, PT, R11, RZ, PT ;  /* 0x000000ff0b00720c */ /* 0x000fe40003f06270 */
[----:B------:R-:W-:Y:S01]  /*3b30*/  @!P1 IMAD.MOV.U32 R15, RZ, RZ, R0 ;  /* 0x000000ffff0f9224 */ /* 0x000fe200078e0000 */
[----:B-1----:R-:W-:-:S10]  /*3b40*/  DMUL R20, R2, UR8 ;  /* 0x0000000802147c28 */ /* 0x002fd40008000000 */
[----:B------:R-:W1:Y:S02]  /*3b50*/  F2F.F32.F64 R20, R20 ;  /* 0x0000001400147310 */ /* 0x000e640000301000 */
[----:B01----:R-:W-:-:S07]  /*3b60*/  FSEL R14, -R20, R20, !P0 ;  /* 0x00000014140e7208 */ /* 0x003fce0004000100 */
.L_x_50:
[----:B------:R-:W-:Y:S05]  /*3b70*/  BSYNC.RECONVERGENT B2 ;  /* 0x0000000000027941 */ /* 0x000fea0003800200 */
.L_x_49:
[----:B------:R-:W-:Y:S01]  /*3b80*/  FMUL R2, R14, R14 ;  /* 0x0000000e0e027220 */ /* 0x000fe20000400000 */
[C---:B------:R-:W-:Y:S02]  /*3b90*/  LOP3.LUT R0, R15.reuse, 0x1, RZ, 0xc0, !PT ;  /* 0x000000010f007812 */ /* 0x040fe400078ec0ff */
[----:B------:R-:W-:Y:S01]  /*3ba0*/  LOP3.LUT P1, RZ, R15, 0x2, RZ, 0xc0, !PT ;  /* 0x000000020fff7812 */ /* 0x000fe2000782c0ff */
[----:B------:R-:W-:Y:S01]  /*3bb0*/  FFMA R13, R2, R13, -0.0013887860113754868507 ;  /* 0xbab607ed020d7423 */ /* 0x000fe2000000000d */
[----:B------:R-:W-:-:S04]  /*3bc0*/  ISETP.NE.U32.AND P0, PT, R0, 0x1, PT ;  /* 0x000000010000780c */ /* 0x000fc80003f05070 */
[----:B------:R-:W-:Y:S02]  /*3bd0*/  FSEL R17, R17, 0.041666727513074874878, P0 ;  /* 0x3d2aaabb11117808 */ /* 0x000fe40000000000 */
[----:B------:R-:W-:Y:S02]  /*3be0*/  FSEL R13, R13, -0.00019574658654164522886, !P0 ;  /* 0xb94d41530d0d7808 */ /* 0x000fe40004000000 */
[----:B------:R-:W-:Y:S02]  /*3bf0*/  FSEL R0, R14, 1, P0 ;  /* 0x3f8000000e007808 */ /* 0x000fe40000000000 */
[----:B------:R-:W-:Y:S01]  /*3c00*/  FSEL R18, -R18, -0.4999999701976776123, P0 ;  /* 0xbeffffff12127808 */ /* 0x000fe20000000100 */
[C---:B------:R-:W-:Y:S02]  /*3c10*/  FFMA R13, R2.reuse, R13, R17 ;  /* 0x0000000d020d7223 */ /* 0x040fe40000000011 */
[C---:B------:R-:W-:Y:S02]  /*3c20*/  FFMA R11, R2.reuse, R0, RZ ;  /* 0x00000000020b7223 */ /* 0x040fe400000000ff */
[----:B------:R-:W-:-:S04]  /*3c30*/  FFMA R13, R2, R13, R18 ;  /* 0x0000000d020d7223 */ /* 0x000fc80000000012 */
[----:B------:R-:W-:-:S04]  /*3c40*/  FFMA R11, R11, R13, R0 ;  /* 0x0000000d0b0b7223 */ /* 0x000fc80000000000 */
[----:B------:R-:W-:Y:S01]  /*3c50*/  @P1 FADD R11, RZ, -R11 ;  /* 0x8000000bff0b1221 */ /* 0x000fe20000000000 */
[----:B------:R-:W-:Y:S06]  /*3c60*/  BRA `(.L_x_44) ;  /* 0x0000001400887947 */ /* 0x000fec0003800000 */
.L_x_45:
[----:B------:R-:W-:-:S13]  /*3c70*/  ISETP.GE.U32.AND P0, PT, R0, 0x7f800000, PT ;  /* 0x7f8000000000780c */ /* 0x000fda0003f06070 */
[----:B------:R-:W-:Y:S05]  /*3c80*/  @!P0 BRA `(.L_x_52) ;  /* 0x0000000000208947 */ /* 0x000fea0003800000 */
[----:B------:R-:W-:-:S13]  /*3c90*/  ISETP.NE.AND P1, PT, R2, 0x7f800000, PT ;  /* 0x7f8000000200780c */ /* 0x000fda0003f25270 */
[----:B------:R-:W-:Y:S01]  /*3ca0*/  @P1 FADD R11, R11, -R11 ;  /* 0x8000000b0b0b1221 */ /* 0x000fe20000000000 */
[----:B------:R-:W-:-:S03]  /*3cb0*/  @!P1 ISETP.GT.AND P0, PT, R14, -0x1, PT ;  /* 0xffffffff0e00980c */ /* 0x000fc60003f04270 */
[----:B------:R-:W-:Y:S01]  /*3cc0*/  @!P1 FADD R0, R11, -R11 ;  /* 0x8000000b0b009221 */ /* 0x000fe20000000000 */
[----:B------:R-:W-:Y:S02]  /*3cd0*/  @P1 MOV R16, R11 ;  /* 0x0000000b00101202 */ /* 0x000fe40000000f00 */
[----:B------:R-:W-:Y:S02]  /*3ce0*/  @!P1 FSEL R16, R14, RZ, P0 ;  /* 0x000000ff0e109208 */ /* 0x000fe40000000000 */
[----:B------:R-:W-:Y:S01]  /*3cf0*/  @!P1 FSEL R11, R0, RZ, P0 ;  /* 0x000000ff000b9208 */ /* 0x000fe20000000000 */
[----:B------:R-:W-:Y:S06]  /*3d00*/  BRA `(.L_x_44) ;  /* 0x0000001400607947 */ /* 0x000fec0003800000 */
.L_x_52:
[----:B------:R-:W-:-:S05]  /*3d10*/  VIADD R0, R14, 0xbd4e8de8 ;  /* 0xbd4e8de80e007836 */ /* 0x000fca0000000000 */
[----:B------:R-:W-:-:S13]  /*3d20*/  ISETP.GT.U32.AND P0, PT, R0, 0x8e8e5c, PT ;  /* 0x008e8e5c0000780c */ /* 0x000fda0003f04070 */
[----:B------:R-:W-:Y:S05]  /*3d30*/  @P0 BRA `(.L_x_53) ;  /* 0x0000000800c80947 */ /* 0x000fea0003800000 */
[----:B------:R-:W-:Y:S02]  /*3d40*/  HFMA2 R3, -RZ, RZ, 0.96630859375, -0.0022525787353515625 ;  /* 0x3bbb989dff037431 */ /* 0x000fe400000001ff */
[----:B------:R-:W-:Y:S01]  /*3d50*/  FADD R14, R14, -162.88958740234375 ;  /* 0xc322e3bc0e0e7421 */ /* 0x000fe20000000000 */
[----:B------:R-:W-:Y:S02]  /*3d60*/  IMAD.MOV.U32 R13, RZ, RZ, 0x437c0000 ;  /* 0x437c0000ff0d7424 */ /* 0x000fe400078e00ff */
[C---:B------:R-:W-:Y:S01]  /*3d70*/  FMUL R12, R11.reuse, 0.63661974668502807617 ;  /* 0x3f22f9830b0c7820 */ /* 0x040fe20000400000 */
[----:B------:R-:W-:Y:S01]  /*3d80*/  FSETP.GE.AND P0, PT, |R11|, 105615, PT ;  /* 0x47ce47800b00780b */ /* 0x000fe20003f06200 */
[----:B------:R-:W-:Y:S01]  /*3d90*/  BSSY.RECONVERGENT B2, `(.L_x_54) ;  /* 0x000004f000027945 */ /* 0x000fe20003800200 */
[----:B------:R-:W-:-:S04]  /*3da0*/  FFMA.SAT R0, R14, R3, 0.5 ;  /* 0x3f0000000e007423 */ /* 0x000fc80000002003 */
[----:B------:R-:W-:-:S04]  /*3db0*/  FFMA.RM R0, R0, R13, 12582913 ;  /* 0x4b40000100007423 */ /* 0x000fc8000000400d */
[C---:B------:R-:W-:Y:S01]  /*3dc0*/  FADD R3, R0.reuse, -12583039 ;  /* 0xcb40007f00037421 */ /* 0x040fe20000000000 */
[----:B------:R-:W-:-:S03]  /*3dd0*/  SHF.L.U32 R0, R0, 0x17, RZ ;  /* 0x0000001700007819 */ /* 0x000fc600000006ff */
[----:B------:R-:W-:-:S04]  /*3de0*/  FFMA R3, R14, 1.4426950216293334961, -R3 ;  /* 0x3fb8aa3b0e037823 */ /* 0x000fc80000000803 */
[----:B------:R-:W-:-:S06]  /*3df0*/  FFMA R3, R14, 1.925963033500011079e-08, R3 ;  /* 0x32a570600e037823 */ /* 0x000fcc0000000003 */
[----:B------:R-:W0:Y:S02]  /*3e00*/  MUFU.EX2 R3, R3 ;  /* 0x0000000300037308 */ /* 0x000e240000000800 */
[----:B0-----:R-:W-:-:S06]  /*3e10*/  FMUL R2, R0, R3 ;  /* 0x0000000300027220 */ /* 0x001fcc0000400000 */
[----:B------:R-:W0:Y:S01]  /*3e20*/  F2I.NTZ R0, R12 ;  /* 0x0000000c00007305 */ /* 0x000e220000203100 */
[----:B------:R-:W-:-:S04]  /*3e30*/  LEA.HI R10, R2, 0xffffffed, RZ, 0x9 ;  /* 0xffffffed020a7811 */ /* 0x000fc800078f48ff */
[----:B------:R-:W-:-:S04]  /*3e40*/  LOP3.LUT R13, R10, 0xffff, RZ, 0xc0, !PT ;  /* 0x0000ffff0a0d7812 */ /* 0x000fc800078ec0ff */
[----:B------:R-:W-:Y:S02]  /*3e50*/  LEA.HI R4, R13, R10, RZ, 0x11 ;  /* 0x0000000a0d047211 */ /* 0x000fe400078f88ff */
[----:B0-----:R-:W-:Y:S01]  /*3e60*/  I2FP.F32.S32 R14, R0 ;  /* 0x00000000000e7245 */ /* 0x001fe20000201400 */
[----:B------:R-:W-:Y:S01]  /*3e70*/  IMAD.MOV.U32 R22, RZ, RZ, R0 ;  /* 0x000000ffff167224 */ /* 0x000fe200078e0000 */
[----:B------:R-:W-:-:S03]  /*3e80*/  PRMT R4, R4, 0x9910, RZ ;  /* 0x0000991004047816 */ /* 0x000fc600000000ff */
[----:B------:R-:W-:Y:S01]  /*3e90*/  FFMA R13, R14, -1.5707962512969970703, R11 ;  /* 0xbfc90fda0e0d7823 */ /* 0x000fe2000000000b */
[----:B------:R-:W-:-:S03]  /*3ea0*/  SHF.R.S32.HI R3, RZ, 0x1, R4 ;  /* 0x00000001ff037819 */ /* 0x000fc60000011404 */
[----:B------:R-:W-:Y:S01]  /*3eb0*/  FFMA R13, R14, -7.5497894158615963534e-08, R13 ;  /* 0xb3a221680e0d7823 */ /* 0x000fe2000000000d */
[----:B------:R-:W-:-:S03]  /*3ec0*/  PRMT R3, R3, 0x9910, RZ ;  /* 0x0000991003037816 */ /* 0x000fc600000000ff */
[----:B------:R-:W-:Y:S01]  /*3ed0*/  FFMA R4, R14, -5.3903029534742383927e-15, R13 ;  /* 0xa7c234c50e047823 */ /* 0x000fe2000000000d */
[----:B------:R-:W-:Y:S02]  /*3ee0*/  LOP3.LUT R13, R2, 0x7fffff, RZ, 0xc0, !PT ;  /* 0x007fffff020d7812 */ /* 0x000fe400078ec0ff */
[----:B------:R-:W-:Y:S01]  /*3ef0*/  IADD3 R10, PT, PT, R10, -R3, RZ ;  /* 0x800000030a0a7210 */ /* 0x000fe20007ffe0ff */
[----:B------:R-:W-:Y:S01]  /*3f00*/  IMAD.MOV.U32 R2, RZ, RZ, R4 ;  /* 0x000000ffff027224 */ /* 0x000fe200078e0004 */
[----:B------:R-:W-:Y:S02]  /*3f10*/  LOP3.LUT R13, R13, 0x7f000000, RZ, 0xfc, !PT ;  /* 0x7f0000000d0d7812 */ /* 0x000fe400078efcff */
[----:B------:R-:W-:Y:S02]  /*3f20*/  LEA R12, R3, 0x3f800000, 0x17 ;  /* 0x3f800000030c7811 */ /* 0x000fe400078eb8ff */
[----:B------:R-:W-:Y:S01]  /*3f30*/  LEA R10, R10, 0x3f800000, 0x17 ;  /* 0x3f8000000a0a7811 */ /* 0x000fe200078eb8ff */
[----:B------:R-:W-:Y:S06]  /*3f40*/  @!P0 BRA `(.L_x_55) ;  /* 0x0000000000cc8947 */ /* 0x000fec0003800000 */
[----:B------:R-:W-:-:S13]  /*3f50*/  FSETP.NEU.AND P1, PT, |R11|, +INF , PT ;  /* 0x7f8000000b00780b */ /* 0x000fda0003f2d200 */
[----:B------:R-:W-:Y:S01]  /*3f60*/  @!P1 FMUL R2, RZ, R11 ;  /* 0x0000000bff029220 */ /* 0x000fe20000400000 */
[----:B------:R-:W-:Y:S01]  /*3f70*/  @!P1 MOV R0, RZ ;  /* 0x000000ff00009202 */ /* 0x000fe20000000f00 */
[----:B------:R-:W-:Y:S06]  /*3f80*/  @!P1 BRA `(.L_x_55) ;  /* 0x0000000000bc9947 */ /* 0x000fec0003800000 */
[----:B------:R-:W0:Y:S01]  /*3f90*/  LDC.64 R2, c[0x4][0xe0] ;  /* 0x01003800ff027b82 */ /* 0x000e220000000a00 */
[----:B------:R-:W-:Y:S01]  /*3fa0*/  IMAD.SHL.U32 R14, R11, 0x100, RZ ;  /* 0x000001000b0e7824 */ /* 0x000fe200078e00ff */
[----:B------:R-:W-:Y:S01]  /*3fb0*/  MOV R0, RZ ;  /* 0x000000ff00007202 */ /* 0x000fe20000000f00 */
[----:B------:R-:W-:Y:S01]  /*3fc0*/  IMAD.MOV.U32 R18, RZ, RZ, RZ ;  /* 0x000000ffff127224 */ /* 0x000fe200078e00ff */
[----:B------:R-:W-:Y:S02]  /*3fd0*/  UMOV UR5, URZ ;  /* 0x000000ff00057c82 */ /* 0x000fe40008000000 */
[----:B------:R-:W-:-:S07]  /*3fe0*/  LOP3.LUT R21, R14, 0x80000000, RZ, 0xfc, !PT ;  /* 0x800000000e157812 */ /* 0x000fce00078efcff */
.L_x_56:
        /* <DEDUP_REMOVED lines=12> */
[C---:B------:R-:W-:Y:S02]  /*40b0*/  LOP3.LUT R2, R14.reuse, 0xe0, RZ, 0xc0, !PT ;  /* 0x000000e00e027812 */ /* 0x040fe400078ec0ff */
[----:B------:R-:W-:Y:S02]  /*40c0*/  LOP3.LUT P1, RZ, R14, 0x1f, RZ, 0xc0, !PT ;  /* 0x0000001f0eff7812 */ /* 0x000fe4000782c0ff */
[----:B------:R-:W-:-:S04]  /*40d0*/  IADD3 R2, PT, PT, R2, -0x80, RZ ;  /* 0xffffff8002027810 */ /* 0x000fc80007ffe0ff */
[----:B------:R-:W-:-:S05]  /*40e0*/  SHF.R.U32.HI R2, RZ, 0x5, R2 ;  /* 0x00000005ff027819 */ /* 0x000fca0000011602 */
[----:B------:R-:W-:-:S05]  /*40f0*/  IMAD R15, R2, -0x4, R1 ;  /* 0xfffffffc020f7824 */ /* 0x000fca00078e0201 */
[----:B-1----:R-:W2:Y:S04]  /*4100*/  LDL R16, [R15+0x18] ;  /* 0x000018000f107983 */ /* 0x002ea80000100800 */
        /* <DEDUP_REMOVED lines=12> */
[----:B------:R-:W-:Y:S02]  /*41d0*/  LOP3.LUT R16, R18, R11, RZ, 0x3c, !PT ;  /* 0x0000000b12107212 */ /* 0x000fe400078e3cff */
[C---:B------:R-:W-:Y:S02]  /*41e0*/  LOP3.LUT R2, R14.reuse, R3, RZ, 0x3c, !PT ;  /* 0x000000030e027212 */ /* 0x040fe400078e3cff */
[----:B------:R-:W-:Y:S02]  /*41f0*/  LOP3.LUT R3, R14, R18, RZ, 0x3c, !PT ;  /* 0x000000120e037212 */ /* 0x000fe400078e3cff */
[----:B0-----:R-:W-:Y:S02]  /*4200*/  LEA.HI R0, R18, R17, RZ, 0x1 ;  /* 0x0000001112007211 */ /* 0x001fe400078f08ff */
[----:B------:R-:W-:-:S02]  /*4210*/  ISETP.GE.AND P1, PT, R16, RZ, PT ;  /* 0x000000ff1000720c */ /* 0x000fc40003f26270 */
[----:B------:R-:W0:Y:S01]  /*4220*/  I2F.F64.S64 R2, R2 ;  /* 0x0000000200027312 */ /* 0x000e220000301c00 */
[----:B------:R-:W-:-:S05]  /*4230*/  IADD3 R16, PT, PT, -R0, RZ, RZ ;  /* 0x000000ff00107210 */ /* 0x000fca0007ffe1ff */
[----:B------:R-:W-:Y:S01]  /*4240*/  @!P2 IMAD.MOV.U32 R0, RZ, RZ, R16 ;  /* 0x000000ffff00a224 */ /* 0x000fe200078e0010 */
[----:B0-----:R-:W-:-:S10]  /*4250*/  DMUL R14, R2, UR8 ;  /* 0x00000008020e7c28 */ /* 0x001fd40008000000 */
[----:B------:R-:W0:Y:S02]  /*4260*/  F2F.F32.F64 R14, R14 ;  /* 0x0000000e000e7310 */ /* 0x000e240000301000 */
[----:B0-----:R-:W-:-:S07]  /*4270*/  FSEL R2, -R14, R14, !P1 ;  /* 0x0000000e0e027208 */ /* 0x001fce0004800100 */
.L_x_55:
[----:B------:R-:W-:Y:S05]  /*4280*/  BSYNC.RECONVERGENT B2 ;  /* 0x0000000000027941 */ /* 0x000fea0003800200 */
.L_x_54:
        /* <DEDUP_REMOVED lines=14> */
[C---:B------:R-:W-:Y:S02]  /*4370*/  FFMA R14, R3.reuse, R14, R16 ;  /* 0x0000000e030e7223 */ /* 0x040fe40000000010 */
[C---:B------:R-:W-:Y:S02]  /*4380*/  FFMA R15, R3.reuse, R0, RZ ;  /* 0x00000000030f7223 */ /* 0x040fe400000000ff */
[----:B------:R-:W-:-:S04]  /*4390*/  FFMA R14, R3, R14, R17 ;  /* 0x0000000e030e7223 */ /* 0x000fc80000000011 */
[----:B------:R-:W-:-:S04]  /*43a0*/  FFMA R0, R15, R14, R0 ;  /* 0x0000000e0f007223 */ /* 0x000fc80000000000 */
[----:B------:R-:W-:-:S04]  /*43b0*/  @P2 FADD R0, RZ, -R0 ;  /* 0x80000000ff002221 */ /* 0x000fc80000000000 */
[----:B------:R-:W-:-:S04]  /*43c0*/  FMUL R21, R13, R0 ;  /* 0x000000000d157220 */ /* 0x000fc80000400000 */
[----:B------:R-:W-:Y:S01]  /*43d0*/  FMUL R21, R12, R21 ;  /* 0x000000150c157220 */ /* 0x000fe20000400000 */
        /* <DEDUP_REMOVED lines=11> */
.L_x_59:
        /* <DEDUP_REMOVED lines=27> */
[C---:B-1----:R-:W-:Y:S01]  /*4640*/  SHF.L.W.U32.HI R22, R3.reuse, 0x2, R4 ;  /* 0x0000000203167819 */ /* 0x042fe20000010e04 */
[----:B------:R-:W-:-:S03]  /*4650*/  IMAD.SHL.U32 R3, R3, 0x4, RZ ;  /* 0x0000000403037824 */ /* 0x000fc600078e00ff */
[----:B------:R-:W-:Y:S02]  /*4660*/  SHF.R.S32.HI R14, RZ, 0x1f, R22 ;  /* 0x0000001fff0e7819 */ /* 0x000fe40000011416 */
[----:B------:R-:W-:Y:S02]  /*4670*/  LOP3.LUT R11, R22, R11, RZ, 0x3c, !PT ;  /* 0x0000000b160b7212 */ /* 0x000fe400078e3cff */
[C---:B------:R-:W-:Y:S02]  /*4680*/  LOP3.LUT R2, R14.reuse, R3, RZ, 0x3c, !PT ;  /* 0x000000030e027212 */ /* 0x040fe400078e3cff */
[----:B------:R-:W-:Y:S02]  /*4690*/  LOP3.LUT R3, R14, R22, RZ, 0x3c, !PT ;  /* 0x000000160e037212 */ /* 0x000fe400078e3cff */
[----:B------:R-:W-:Y:S02]  /*46a0*/  LEA.HI R22, R22, R17, RZ, 0x1 ;  /* 0x0000001116167211 */ /* 0x000fe400078f08ff */
[----:B------:R-:W-:-:S02]  /*46b0*/  ISETP.GE.AND P0, PT, R11, RZ, PT ;  /* 0x000000ff0b00720c */ /* 0x000fc40003f06270 */
[----:B------:R-:W1:Y:S01]  /*46c0*/  I2F.F64.S64 R2, R2 ;  /* 0x0000000200027312 */ /* 0x000e620000301c00 */
[----:B0-----:R-:W-:-:S05]  /*46d0*/  IADD3 R0, PT, PT, -R22, RZ, RZ ;  /* 0x000000ff16007210 */ /* 0x001fca0007ffe1ff */
[----:B------:R-:W-:Y:S01]  /*46e0*/  @!P1 IMAD.MOV.U32 R22, RZ, RZ, R0 ;  /* 0x000000ffff169224 */ /* 0x000fe200078e0000 */
[----:B-1----:R-:W-:-:S10]  /*46f0*/  DMUL R14, R2, UR8 ;  /* 0x00000008020e7c28 */ /* 0x002fd40008000000 */
[----:B------:R-:W0:Y:S02]  /*4700*/  F2F.F32.F64 R14, R14 ;  /* 0x0000000e000e7310 */ /* 0x000e240000301000 */
[----:B0-----:R-:W-:-:S07]  /*4710*/  FSEL R4, -R14, R14, !P0 ;  /* 0x0000000e0e047208 */ /* 0x001fce0004000100 */
.L_x_58:
[----:B------:R-:W-:Y:S05]  /*4720*/  BSYNC.RECONVERGENT B2 ;  /* 0x0000000000027941 */ /* 0x000fea0003800200 */
.L_x_57:
[----:B------:R-:W-:Y:S01]  /*4730*/  FMUL R3, R4, R4 ;  /* 0x0000000404037220 */ /* 0x000fe20000400000 */
[----:B------:R-:W-:Y:S01]  /*4740*/  LOP3.LUT R0, R22, 0x1, RZ, 0xc0, !PT ;  /* 0x0000000116007812 */ /* 0x000fe200078ec0ff */
[----:B------:R-:W-:Y:S01]  /*4750*/  FMUL R16, R10, R21 ;  /* 0x000000150a107220 */ /* 0x000fe20000400000 */
        /* <DEDUP_REMOVED lines=11> */
[----:B------:R-:W-:-:S04]  /*4810*/  @P1 FADD R0, RZ, -R0 ;  /* 0x80000000ff001221 */ /* 0x000fc80000000000 */
[----:B------:R-:W-:-:S04]  /*4820*/  FMUL R13, R13, R0 ;  /* 0x000000000d0d7220 */ /* 0x000fc80000400000 */
[----:B------:R-:W-:-:S04]  /*4830*/  FMUL R13, R12, R13 ;  /* 0x0000000d0c0d7220 */ /* 0x000fc80000400000 */
[----:B------:R-:W-:Y:S01]  /*4840*/  FMUL R11, R10, R13 ;  /* 0x0000000d0a0b7220 */ /* 0x000fe20000400000 */
[----:B------:R-:W-:Y:S06]  /*4850*/  BRA `(.L_x_44) ;  /* 0x00000008008c7947 */ /* 0x000fec0003800000 */
.L_x_53:
        /* <DEDUP_REMOVED lines=21> */
.L_x_62:
        /* <DEDUP_REMOVED lines=36> */
[----:B------:R-:W-:-:S05]  /*4bf0*/  IADD3 R0, PT, PT, -R4, RZ, RZ ;  /* 0x000000ff04007210 */ /* 0x000fca0007ffe1ff */
[----:B------:R-:W-:Y:S01]  /*4c00*/  @!P2 IMAD.MOV.U32 R4, RZ, RZ, R0 ;  /* 0x000000ffff04a224 */ /* 0x000fe200078e0000 */
[----:B-1----:R-:W-:-:S10]  /*4c10*/  DMUL R16, R2, UR8 ;  /* 0x0000000802107c28 */ /* 0x002fd40008000000 */
[----:B------:R-:W1:Y:S02]  /*4c20*/  F2F.F32.F64 R16, R16 ;  /* 0x0000001000107310 */ /* 0x000e640000301000 */
[----:B01----:R-:W-:-:S07]  /*4c30*/  FSEL R0, -R16, R16, !P1 ;  /* 0x0000001010007208 */ /* 0x003fce0004800100 */
.L_x_61:
[----:B------:R-:W-:Y:S05]  /*4c40*/  BSYNC.RECONVERGENT B2 ;  /* 0x0000000000027941 */ /* 0x000fea0003800200 */
.L_x_60:
        /* <DEDUP_REMOVED lines=18> */
[----:B------:R-:W-:Y:S01]  /*4d70*/  @P2 FADD R17, RZ, -R17 ;  /* 0x80000011ff112221 */ /* 0x000fe20000000000 */
        /* <DEDUP_REMOVED lines=11> */
.L_x_65:
        /* <DEDUP_REMOVED lines=41> */
.L_x_64:
[----:B------:R-:W-:Y:S05]  /*50c0*/  BSYNC.RECONVERGENT B2 ;  /* 0x0000000000027941 */ /* 0x000fea0003800200 */
.L_x_63:
[----:B------:R-:W-:Y:S01]  /*50d0*/  MOV R3, 0x3bbb989d ;  /* 0x3bbb989d00037802 */ /* 0x000fe20000000f00 */
[----:B------:R-:W-:-:S04]  /*50e0*/  IMAD.MOV.U32 R0, RZ, RZ, 0x437c0000 ;  /* 0x437c0000ff007424 */ /* 0x000fc800078e00ff */
[----:B------:R-:W-:-:S04]  /*50f0*/  FFMA.SAT R3, R14, R3, 0.5 ;  /* 0x3f0000000e037423 */ /* 0x000fc80000002003 */
[----:B------:R-:W-:Y:S01]  /*5100*/  FFMA.RM R2, R3, R0, 12582913 ;  /* 0x4b40000103027423 */ /* 0x000fe20000004000 */
[----:B------:R-:W-:Y:S01]  /*5110*/  LOP3.LUT R0, R15, 0x1, RZ, 0xc0, !PT ;  /* 0x000000010f007812 */ /* 0x000fe200078ec0ff */
[----:B------:R-:W-:Y:S02]  /*5120*/  FMUL R3, R13, R13 ;  /* 0x0000000d0d037220 */ /* 0x000fe40000400000 */
[----:B------:R-:W-:Y:S01]  /*5130*/  FADD R11, R2, -12583039 ;  /* 0xcb40007f020b7421 */ /* 0x000fe20000000000 */
[----:B------:R-:W-:Y:S01]  /*5140*/  ISETP.NE.U32.AND P0, PT, R0, 0x1, PT ;  /* 0x000000010000780c */ /* 0x000fe20003f05070 */
[----:B------:R-:W-:Y:S02]  /*5150*/  HFMA2 R0, -RZ, RZ, 1.291015625, -0.052581787109375 ;  /* 0x3d2aaabbff007431 */ /* 0x000fe400000001ff */
[----:B------:R-:W-:Y:S01]  /*5160*/  FFMA R16, R3, R16, -0.0013887860113754868507 ;  /* 0xbab607ed03107423 */ /* 0x000fe20000000010 */
[----:B------:R-:W-:-:S04]  /*5170*/  FFMA R11, R14, 1.4426950216293334961, -R11 ;  /* 0x3fb8aa3b0e0b7823 */ /* 0x000fc8000000080b */
[----:B------:R-:W-:Y:S01]  /*5180*/  FFMA R14, R14, 1.925963033500011079e-08, R11 ;  /* 0x32a570600e0e7823 */ /* 0x000fe2000000000b */
[----:B------:R-:W-:Y:S01]  /*5190*/  IMAD.MOV.U32 R11, RZ, RZ, 0x3effffff ;  /* 0x3effffffff0b7424 */ /* 0x000fe200078e00ff */
[----:B------:R-:W-:Y:S02]  /*51a0*/  FSEL R16, R16, -0.00019574658654164522886, !P0 ;  /* 0xb94d415310107808 */ /* 0x000fe40004000000 */
[----:B------:R-:W-:Y:S02]  /*51b0*/  FSEL R0, R0, 0.0083327032625675201416, !P0 ;  /* 0x3c0885e400007808 */ /* 0x000fe40004000000 */
[----:B------:R-:W0:Y:S01]  /*51c0*/  MUFU.EX2 R14, R14 ;  /* 0x0000000e000e7308 */ /* 0x000e220000000800 */
[----:B------:R-:W-:Y:S02]  /*51d0*/  FSEL R11, -R11, -0.16666662693023681641, !P0 ;  /* 0xbe2aaaa80b0b7808 */ /* 0x000fe40004000100 */
[----:B------:R-:W-:Y:S01]  /*51e0*/  FFMA R16, R3, R16, R0 ;  /* 0x0000001003107223 */ /* 0x000fe20000000000 */
[----:B------:R-:W-:-:S02]  /*51f0*/  FSEL R0, R13, 1, P0 ;  /* 0x3f8000000d007808 */ /* 0x000fc40000000000 */
[----:B------:R-:W-:Y:S01]  /*5200*/  LOP3.LUT P0, RZ, R15, 0x2, RZ, 0xc0, !PT ;  /* 0x000000020fff7812 */ /* 0x000fe2000780c0ff */
[C---:B------:R-:W-:Y:S02]  /*5210*/  FFMA R11, R3.reuse, R16, R11 ;  /* 0x00000010030b7223 */ /* 0x040fe4000000000b */
[----:B------:R-:W-:-:S04]  /*5220*/  FFMA R3, R3, R0, RZ ;  /* 0x0000000003037223 */ /* 0x000fc800000000ff */
[----:B------:R-:W-:Y:S01]  /*5230*/  FFMA R11, R3, R11, R0 ;  /* 0x0000000b030b7223 */ /* 0x000fe20000000000 */
[----:B------:R-:W-:-:S05]  /*5240*/  SHF.L.U32 R3, R2, 0x17, RZ ;  /* 0x0000001702037819 */ /* 0x000fca00000006ff */
[----:B------:R-:W-:Y:S01]  /*5250*/  @P0 FADD R11, RZ, -R11 ;  /* 0x8000000bff0b0221 */ /* 0x000fe20000000000 */
[----:B0-----:R-:W-:-:S04]  /*5260*/  FMUL R16, R3, R14 ;  /* 0x0000000e03107220 */ /* 0x001fc80000400000 */
[C---:B------:R-:W-:Y:S01]  /*5270*/  FMUL R11, R16.reuse, R11 ;  /* 0x0000000b100b7220 */ /* 0x040fe20000400000 */
[----:B------:R-:W-:-:S07]  /*5280*/  FMUL R16, R16, R17 ;  /* 0x0000001110107220 */ /* 0x000fce0000400000 */
.L_x_44:
[----:B------:R-:W-:Y:S05]  /*5290*/  BSYNC.RECONVERGENT B0 ;  /* 0x0000000000007941 */ /* 0x000fea0003800200 */
.L_x_42:
[----:B------:R-:W0:Y:S01]  /*52a0*/  LDCU UR5, c[0x0][0x388] ;  /* 0x00007100ff0577ac */ /* 0x000e220008000800 */
[----:B------:R-:W-:Y:S01]  /*52b0*/  FADD R13, R9, R16 ;  /* 0x00000010090d7221 */ /* 0x000fe20000000000 */
[----:B------:R-:W-:Y:S02]  /*52c0*/  VIADD R3, R8, 0x1 ;  /* 0x0000000108037836 */ /* 0x000fe40000000000 */
[----:B------:R-:W-:Y:S02]  /*52d0*/  FADD R4, R6, R11 ;  /* 0x0000000b06047221 */ /* 0x000fe40000000000 */
[----:B------:R-:W-:-:S04]  /*52e0*/  FSETP.GEU.AND P0, PT, R13, 2, PT ;  /* 0x400000000d00780b */ /* 0x000fc80003f0e000 */
[----:B------:R-:W-:Y:S02]  /*52f0*/  SEL R8, R3, R8, !P0 ;  /* 0x0000000803087207 */ /* 0x000fe40004000000 */
[----:B0-----:R-:W-:-:S04]  /*5300*/  MOV R0, UR5 ;  /* 0x0000000500007c02 */ /* 0x001fc80008000f00 */
[----:B------:R-:W-:-:S13]  /*5310*/  ISETP.GE.AND P1, PT, R3, R0, PT ;  /* 0x000000000300720c */ /* 0x000fda0003f26270 */
[----:B------:R-:W-:Y:S05]  /*5320*/  @!P0 BRA !P1, `(.L_x_66) ;  /* 0xffffffb000048947 */ /* 0x000fea000483ffff */
.L_x_3:
[----:B-1----:R-:W-:Y:S05]  /*5330*/  BSYNC.RECONVERGENT B1 ;  /* 0x0000000000017941 */ /* 0x002fea0003800200 */
.L_x_2:
[----:B------:R-:W0:Y:S01]  /*5340*/  LDC R10, c[0x0][0x390] ;  /* 0x0000e400ff0a7b82 */ /* 0x000e220000000800 */
[----:B------:R-:W1:Y:S01]  /*5350*/  LDCU.64 UR8, c[0x0][0x380] ;  /* 0x00007000ff0877ac */ /* 0x000e620008000a00 */
[----:B------:R-:W-:Y:S01]  /*5360*/  IMAD.MOV.U32 R9, RZ, RZ, 0x23 ;  /* 0x00000023ff097424 */ /* 0x000fe200078e00ff */
[----:B------:R-:W-:-:S04]  /*5370*/  ISETP.NE.AND P0, PT, R8, R0, PT ;  /* 0x000000000800720c */ /* 0x000fc80003f05270 */
[----:B------:R-:W-:Y:S01]  /*5380*/  SEL R9, R9, 0x2e, !P0 ;  /* 0x0000002e09097807 */ /* 0x000fe20004000000 */
[----:B0-----:R-:W-:Y:S01]  /*5390*/  IMAD R2, R5, R10, UR4 ;  /* 0x0000000405027e24 */ /* 0x001fe2000f8e020a */
[----:B------:R-:W-:-:S04]  /*53a0*/  UIADD3 UR4, UPT, UPT, UR4, 0x1, URZ ;  /* 0x0000000104047890 */ /* 0x000fc8000fffe0ff */
[----:B-1----:R-:W-:Y:S02]  /*53b0*/  IADD3 R2, P1, PT, R2, UR8, RZ ;  /* 0x0000000802027c10 */ /* 0x002fe4000ff3e0ff */
[----:B------:R-:W-:Y:S02]  /*53c0*/  ISETP.NE.AND P0, PT, R10, UR4, PT ;  /* 0x000000040a007c0c */ /* 0x000fe4000bf05270 */
[----:B------:R-:W-:-:S05]  /*53d0*/  IADD3.X R3, PT, PT, RZ, UR9, RZ, P1, !PT ;  /* 0x00000009ff037c10 */ /* 0x000fca0008ffe4ff */
[----:B------:R0:W-:Y:S06]  /*53e0*/  STG.E.U8 desc[UR6][R2.64], R9 ;  /* 0x0000000902007986 */ /* 0x0001ec000c101106 */
[----:B------:R-:W-:Y:S05]  /*53f0*/  @P0 BRA `(.L_x_67) ;  /* 0xffffffac00740947 */ /* 0x000fea000383ffff */
[----:B------:R-:W-:Y:S05]  /*5400*/  EXIT ;  /* 0x000000000000794d */ /* 0x000fea0003800000 */
        .weak           $__internal_0_$__cuda_sm20_sqrt_rn_f32_slowpath
        .type           $__internal_0_$__cuda_sm20_sqrt_rn_f32_slowpath,@function
        .size           $__internal_0_$__cuda_sm20_sqrt_rn_f32_slowpath,($__internal_1_$__cuda_sm3x_div_rn_noftz_f32_slowpath - $__internal_0_$__cuda_sm20_sqrt_rn_f32_slowpath)
$__internal_0_$__cuda_sm20_sqrt_rn_f32_slowpath:
[----:B------:R-:W-:-:S13]  /*5410*/  LOP3.LUT P0, RZ, R2, 0x7fffffff, RZ, 0xc0, !PT ;  /* 0x7fffffff02ff7812 */ /* 0x000fda000780c0ff */
[----:B------:R-:W-:Y:S01]  /*5420*/  @!P0 IMAD.MOV.U32 R3, RZ, RZ, R2 ;  /* 0x000000ffff038224 */ /* 0x000fe200078e0002 */
[----:B------:R-:W-:Y:S06]  /*5430*/  @!P0 BRA `(.L_x_68) ;  /* 0x0000000000408947 */ /* 0x000fec0003800000 */
[----:B------:R-:W-:-:S13]  /*5440*/  FSETP.GEU.FTZ.AND P0, PT, R2, RZ, PT ;  /* 0x000000ff0200720b */ /* 0x000fda0003f1e000 */
[----:B------:R-:W-:Y:S01]  /*5450*/  @!P0 MOV R3, 0x7fffffff ;  /* 0x7fffffff00038802 */ /* 0x000fe20000000f00 */
[----:B------:R-:W-:Y:S06]  /*5460*/  @!P0 BRA `(.L_x_68) ;  /* 0x0000000000348947 */ /* 0x000fec0003800000 */
[----:B------:R-:W-:-:S13]  /*5470*/  FSETP.GTU.FTZ.AND P0, PT, |R2|, +INF , PT ;  /* 0x7f8000000200780b */ /* 0x000fda0003f1c200 */
[----:B------:R-:W-:Y:S01]  /*5480*/  @P0 FADD.FTZ R3, R2, 1 ;  /* 0x3f80000002030421 */ /* 0x000fe20000010000 */
[----:B------:R-:W-:Y:S06]  /*5490*/  @P0 BRA `(.L_x_68) ;  /* 0x0000000000280947 */ /* 0x000fec0003800000 */
[----:B------:R-:W-:-:S13]  /*54a0*/  FSETP.NEU.FTZ.AND P0, PT, |R2|, +INF , PT ;  /* 0x7f8000000200780b */ /* 0x000fda0003f1d200 */
[----:B------:R-:W-:-:S04]  /*54b0*/  @P0 FFMA R17, R2, 1.84467440737095516160e+19, RZ ;  /* 0x5f80000002110823 */ /* 0x000fc800000000ff */
[----:B------:R-:W0:Y:S02]  /*54c0*/  @P0 MUFU.RSQ R18, R17 ;  /* 0x0000001100120308 */ /* 0x000e240000001400 */
[----:B0-----:R-:W-:Y:S01]  /*54d0*/  @P0 FMUL.FTZ R20, R17, R18 ;  /* 0x0000001211140220 */ /* 0x001fe20000410000 */
[----:B------:R-:W-:-:S03]  /*54e0*/  @P0 FMUL.FTZ R18, R18, 0.5 ;  /* 0x3f00000012120820 */ /* 0x000fc60000410000 */
[----:B------:R-:W-:-:S04]  /*54f0*/  @P0 FADD.FTZ R3, -R20, -RZ ;  /* 0x800000ff14030221 */ /* 0x000fc80000010100 */
[----:B------:R-:W-:Y:S01]  /*5500*/  @P0 FFMA R19, R20, R3, R17 ;  /* 0x0000000314130223 */ /* 0x000fe20000000011 */
[----:B------:R-:W-:-:S03]  /*5510*/  @!P0 IMAD.MOV.U32 R3, RZ, RZ, R2 ;  /* 0x000000ffff038224 */ /* 0x000fc600078e0002 */
[----:B------:R-:W-:-:S04]  /*5520*/  @P0 FFMA R18, R19, R18, R20 ;  /* 0x0000001213120223 */ /* 0x000fc80000000014 */
[----:B------:R-:W-:-:S07]  /*5530*/  @P0 FMUL.FTZ R3, R18, 2.3283064365386962891e-10 ;  /* 0x2f80000012030820 */ /* 0x000fce0000410000 */
.L_x_68:
[----:B------:R-:W-:Y:S01]  /*5540*/  MOV R17, R3 ;  /* 0x0000000300117202 */ /* 0x000fe20000000f00 */
[----:B------:R-:W-:Y:S02]  /*5550*/  HFMA2 R3, -RZ, RZ, 0, 0 ;  /* 0x00000000ff037431 */ /* 0x000fe400000001ff */
[----:B------:R-:W-:-:S04]  /*5560*/  IMAD.MOV.U32 R2, RZ, RZ, R21 ;  /* 0x000000ffff027224 */ /* 0x000fc800078e0015 */
[----:B------:R-:W-:Y:S05]  /*5570*/  RET.REL.NODEC R2 `(_Z12make_fractalPciii) ;  /* 0xffffffa802a07950 */ /* 0x000fea0003c3ffff */
        .weak           $__internal_1_$__cuda_sm3x_div_rn_noftz_f32_slowpath
        .type           $__internal_1_$__cuda_sm3x_div_rn_noftz_f32_slowpath,@function
        .size           $__internal_1_$__cuda_sm3x_div_rn_noftz_f32_slowpath,(.L_x_82 - $__internal_1_$__cuda_sm3x_div_rn_noftz_f32_slowpath)
$__internal_1_$__cuda_sm3x_div_rn_noftz_f32_slowpath:
[----:B------:R-:W-:Y:S01]  /*5580*/  SHF.R.U32.HI R16, RZ, 0x17, R3 ;  /* 0x00000017ff107819 */ /* 0x000fe20000011603 */
[----:B------:R-:W-:Y:S01]  /*5590*/  BSSY.RECONVERGENT B2, `(.L_x_69) ;  /* 0x0000062000027945 */ /* 0x000fe20003800200 */
[----:B------:R-:W-:Y:S02]  /*55a0*/  SHF.R.U32.HI R18, RZ, 0x17, R2 ;  /* 0x00000017ff127819 */ /* 0x000fe40000011602 */
[----:B------:R-:W-:Y:S02]  /*55b0*/  LOP3.LUT R16, R16, 0xff, RZ, 0xc0, !PT ;  /* 0x000000ff10107812 */ /* 0x000fe400078ec0ff */
[----:B------:R-:W-:-:S03]  /*55c0*/  LOP3.LUT R18, R18, 0xff, RZ, 0xc0, !PT ;  /* 0x000000ff12127812 */ /* 0x000fc600078ec0ff */
[----:B------:R-:W-:Y:S01]  /*55d0*/  VIADD R20, R16, 0xffffffff ;  /* 0xffffffff10147836 */ /* 0x000fe20000000000 */
[----:B------:R-:W-:-:S04]  /*55e0*/  IADD3 R19, PT, PT, R18, -0x1, RZ ;  /* 0xffffffff12137810 */ /* 0x000fc80007ffe0ff */
[----:B------:R-:W-:-:S04]  /*55f0*/  ISETP.GT.U32.AND P0, PT, R20, 0xfd, PT ;  /* 0x000000fd1400780c */ /* 0x000fc80003f04070 */
[----:B------:R-:W-:-:S13]  /*5600*/  ISETP.GT.U32.OR P0, PT, R19, 0xfd, P0 ;  /* 0x000000fd1300780c */ /* 0x000fda0000704470 */
[----:B------:R-:W-:Y:S01]  /*5610*/  @!P0 IMAD.MOV.U32 R12, RZ, RZ, RZ ;  /* 0x000000ffff0c8224 */ /* 0x000fe200078e00ff */
[----:B------:R-:W-:Y:S06]  /*5620*/  @!P0 BRA `(.L_x_70) ;  /* 0x00000000005c8947 */ /* 0x000fec0003800000 */
[----:B------:R-:W-:Y:S02]  /*5630*/  FSETP.GTU.FTZ.AND P0, PT, |R2|, +INF , PT ;  /* 0x7f8000000200780b */ /* 0x000fe40003f1c200 */
[----:B------:R-:W-:-:S04]  /*5640*/  FSETP.GTU.FTZ.AND P1, PT, |R3|, +INF , PT ;  /* 0x7f8000000300780b */ /* 0x000fc80003f3c200 */
[----:B------:R-:W-:-:S13]  /*5650*/  PLOP3.LUT P0, PT, P0, P1, PT, 0xf8, 0x8f ;  /* 0x00000000008f781c */ /* 0x000fda0000703f70 */
[----:B------:R-:W-:Y:S05]  /*5660*/  @P0 BRA `(.L_x_71) ;  /* 0x00000004004c0947 */ /* 0x000fea0003800000 */
[----:B------:R-:W-:-:S13]  /*5670*/  LOP3.LUT P0, RZ, R3, 0x7fffffff, R2, 0xc8, !PT ;  /* 0x7fffffff03ff7812 */ /* 0x000fda000780c802 */
[----:B------:R-:W-:Y:S05]  /*5680*/  @!P0 BRA `(.L_x_72) ;  /* 0x00000004003c8947 */ /* 0x000fea0003800000 */
[C---:B------:R-:W-:Y:S02]  /*5690*/  FSETP.NEU.FTZ.AND P3, PT, |R2|.reuse, +INF , PT ;  /* 0x7f8000000200780b */ /* 0x040fe40003f7d200 */
[----:B------:R-:W-:Y:S02]  /*56a0*/  FSETP.NEU.FTZ.AND P1, PT, |R3|, +INF , PT ;  /* 0x7f8000000300780b */ /* 0x000fe40003f3d200 */
[----:B------:R-:W-:-:S11]  /*56b0*/  FSETP.NEU.FTZ.AND P0, PT, |R2|, +INF , PT ;  /* 0x7f8000000200780b */ /* 0x000fd60003f1d200 */
[----:B------:R-:W-:Y:S05]  /*56c0*/  @!P1 BRA !P3, `(.L_x_72) ;  /* 0x00000004002c9947 */ /* 0x000fea0005800000 */
[----:B------:R-:W-:-:S04]  /*56d0*/  LOP3.LUT P3, RZ, R2, 0x7fffffff, RZ, 0xc0, !PT ;  /* 0x7fffffff02ff7812 */ /* 0x000fc8000786c0ff */
[----:B------:R-:W-:-:S13]  /*56e0*/  PLOP3.LUT P1, PT, P1, P3, PT, 0x2f, 0xf2 ;  /* 0x0000000000f2781c */ /* 0x000fda0000f26577 */
[----:B------:R-:W-:Y:S05]  /*56f0*/  @P1 BRA `(.L_x_73) ;  /* 0x0000000400181947 */ /* 0x000fea0003800000 */
[----:B------:R-:W-:-:S04]  /*5700*/  LOP3.LUT P1, RZ, R3, 0x7fffffff, RZ, 0xc0, !PT ;  /* 0x7fffffff03ff7812 */ /* 0x000fc8000782c0ff */
[----:B------:R-:W-:-:S13]  /*5710*/  PLOP3.LUT P0, PT, P0, P1, PT, 0x2f, 0xf2 ;  /* 0x0000000000f2781c */ /* 0x000fda0000702577 */
[----:B------:R-:W-:Y:S05]  /*5720*/  @P0 BRA `(.L_x_74) ;  /* 0x0000000400000947 */ /* 0x000fea0003800000 */
[----:B------:R-:W-:Y:S02]  /*5730*/  ISETP.GE.AND P0, PT, R19, RZ, PT ;  /* 0x000000ff1300720c */ /* 0x000fe40003f06270 */
[----:B------:R-:W-:-:S11]  /*5740*/  ISETP.GE.AND P1, PT, R20, RZ, PT ;  /* 0x000000ff1400720c */ /* 0x000fd60003f26270 */
[----:B------:R-:W-:Y:S01]  /*5750*/  @P0 MOV R12, RZ ;  /* 0x000000ff000c0202 */ /* 0x000fe20000000f00 */
[----:B------:R-:W-:Y:S02]  /*5760*/  @!P0 IMAD.MOV.U32 R12, RZ, RZ, -0x40 ;  /* 0xffffffc0ff0c8424 */ /* 0x000fe400078e00ff */
[----:B------:R-:W-:Y:S01]  /*5770*/  @!P0 FFMA R2, R2, 1.84467440737095516160e+19, RZ ;  /* 0x5f80000002028823 */ /* 0x000fe200000000ff */
[----:B------:R-:W-:Y:S02]  /*5780*/  @!P1 FFMA R3, R3, 1.84467440737095516160e+19, RZ ;  /* 0x5f80000003039823 */ /* 0x000fe400000000ff */
[----:B------:R-:W-:-:S07]  /*5790*/  @!P1 IADD3 R12, PT, PT, R12, 0x40, RZ ;  /* 0x000000400c0c9810 */ /* 0x000fce0007ffe0ff */
.L_x_70:
[----:B------:R-:W-:Y:S01]  /*57a0*/  LEA R20, R16, 0xc0800000, 0x17 ;  /* 0xc080000010147811 */ /* 0x000fe200078eb8ff */
[----:B------:R-:W-:Y:S04]  /*57b0*/  BSSY.RECONVERGENT B3, `(.L_x_75) ;  /* 0x0000036000037945 */ /* 0x000fe80003800200 */
[----:B------:R-:W-:Y:S01]  /*57c0*/  IMAD.IADD R20, R3, 0x1, -R20 ;  /* 0x0000000103147824 */ /* 0x000fe200078e0a14 */
[----:B------:R-:W-:-:S03]  /*57d0*/  IADD3 R3, PT, PT, R18, -0x7f, RZ ;  /* 0xffffff8112037810 */ /* 0x000fc60007ffe0ff */
[----:B------:R-:W0:Y:S01]  /*57e0*/  MUFU.RCP R22, R20 ;  /* 0x0000001400167308 */ /* 0x000e220000001000 */
[----:B------:R-:W-:Y:S01]  /*57f0*/  FADD.FTZ R21, -R20, -RZ ;  /* 0x800000ff14157221 */ /* 0x000fe20000010100 */
[C---:B------:R-:W-:Y:S01]  /*5800*/  IMAD R2, R3.reuse, -0x800000, R2 ;  /* 0xff80000003027824 */ /* 0x040fe200078e0202 */
[----:B------:R-:W-:-:S05]  /*5810*/  IADD3 R23, PT, PT, R3, 0x7f, -R16 ;  /* 0x0000007f03177810 */ /* 0x000fca0007ffe810 */
[----:B------:R-:W-:Y:S02]  /*5820*/  IMAD.IADD R23, R23, 0x1, R12 ;  /* 0x0000000117177824 */ /* 0x000fe400078e020c */
[----:B0-----:R-:W-:-:S04]  /*5830*/  FFMA R19, R22, R21, 1 ;  /* 0x3f80000016137423 */ /* 0x001fc80000000015 */
[----:B------:R-:W-:-:S04]  /*5840*/  FFMA R19, R22, R19, R22 ;  /* 0x0000001316137223 */ /* 0x000fc80000000016 */
[----:B------:R-:W-:-:S04]  /*5850*/  FFMA R18, R2, R19, RZ ;  /* 0x0000001302127223 */ /* 0x000fc800000000ff */
[----:B------:R-:W-:-:S04]  /*5860*/  FFMA R22, R21, R18, R2 ;  /* 0x0000001215167223 */ /* 0x000fc80000000002 */
[----:B------:R-:W-:-:S04]  /*5870*/  FFMA R18, R19, R22, R18 ;  /* 0x0000001613127223 */ /* 0x000fc80000000012 */
[----:B------:R-:W-:-:S04]  /*5880*/  FFMA R21, R21, R18, R2 ;  /* 0x0000001215157223 */ /* 0x000fc80000000002 */
[----:B------:R-:W-:-:S05]  /*5890*/  FFMA R2, R19, R21, R18 ;  /* 0x0000001513027223 */ /* 0x000fca0000000012 */
[----:B------:R-:W-:-:S04]  /*58a0*/  SHF.R.U32.HI R3, RZ, 0x17, R2 ;  /* 0x00000017ff037819 */ /* 0x000fc80000011602 */
[----:B------:R-:W-:-:S04]  /*58b0*/  LOP3.LUT R3, R3, 0xff, RZ, 0xc0, !PT ;  /* 0x000000ff03037812 */ /* 0x000fc800078ec0ff */
[----:B------:R-:W-:-:S05]  /*58c0*/  IADD3 R12, PT, PT, R3, R23, RZ ;  /* 0x00000017030c7210 */ /* 0x000fca0007ffe0ff */
[----:B------:R-:W-:-:S05]  /*58d0*/  VIADD R3, R12, 0xffffffff ;  /* 0xffffffff0c037836 */ /* 0x000fca0000000000 */
[----:B------:R-:W-:-:S13]  /*58e0*/  ISETP.GE.U32.AND P0, PT, R3, 0xfe, PT ;  /* 0x000000fe0300780c */ /* 0x000fda0003f06070 */
[----:B------:R-:W-:Y:S05]  /*58f0*/  @!P0 BRA `(.L_x_76) ;  /* 0x0000000000808947 */ /* 0x000fea0003800000 */
[----:B------:R-:W-:-:S13]  /*5900*/  ISETP.GT.AND P0, PT, R12, 0xfe, PT ;  /* 0x000000fe0c00780c */ /* 0x000fda0003f04270 */
[----:B------:R-:W-:Y:S05]  /*5910*/  @P0 BRA `(.L_x_77) ;  /* 0x00000000006c0947 */ /* 0x000fea0003800000 */
[----:B------:R-:W-:-:S13]  /*5920*/  ISETP.GE.AND P0, PT, R12, 0x1, PT ;  /* 0x000000010c00780c */ /* 0x000fda0003f06270 */
[----:B------:R-:W-:Y:S05]  /*5930*/  @P0 BRA `(.L_x_78) ;  /* 0x0000000000740947 */ /* 0x000fea0003800000 */
[----:B------:R-:W-:Y:S02]  /*5940*/  ISETP.GE.AND P0, PT, R12, -0x18, PT ;  /* 0xffffffe80c00780c */ /* 0x000fe40003f06270 */
[----:B------:R-:W-:-:S11]  /*5950*/  LOP3.LUT R2, R2, 0x80000000, RZ, 0xc0, !PT ;  /* 0x8000000002027812 */ /* 0x000fd600078ec0ff */
[----:B------:R-:W-:Y:S05]  /*5960*/  @!P0 BRA `(.L_x_78) ;  /* 0x0000000000688947 */ /* 0x000fea0003800000 */
[-CC-:B------:R-:W-:Y:S01]  /*5970*/  FFMA.RZ R3, R19, R21.reuse, R18.reuse ;  /* 0x0000001513037223 */ /* 0x180fe2000000c012 */
[C---:B------:R-:W-:Y:S02]  /*5980*/  ISETP.NE.AND P3, PT, R12.reuse, RZ, PT ;  /* 0x000000ff0c00720c */ /* 0x040fe40003f65270 */
[C---:B------:R-:W-:Y:S02]  /*5990*/  ISETP.NE.AND P1, PT, R12.reuse, RZ, PT ;  /* 0x000000ff0c00720c */ /* 0x040fe40003f25270 */
[----:B------:R-:W-:Y:S01]  /*59a0*/  LOP3.LUT R16, R3, 0x7fffff, RZ, 0xc0, !PT ;  /* 0x007fffff03107812 */ /* 0x000fe200078ec0ff */
[CCC-:B------:R-:W-:Y:S01]  /*59b0*/  FFMA.RP R3, R19.reuse, R21.reuse, R18.reuse ;  /* 0x0000001513037223 */ /* 0x1c0fe20000008012 */
[----:B------:R-:W-:Y:S01]  /*59c0*/  FFMA.RM R18, R19, R21, R18 ;  /* 0x0000001513127223 */ /* 0x000fe20000004012 */
[----:B------:R-:W-:Y:S01]  /*59d0*/  IADD3 R19, PT, PT, R12, 0x20, RZ ;  /* 0x000000200c137810 */ /* 0x000fe20007ffe0ff */
[----:B------:R-:W-:Y:S01]  /*59e0*/  IMAD.MOV R12, RZ, RZ, -R12 ;  /* 0x000000ffff0c7224 */ /* 0x000fe200078e0a0c */
[----:B------:R-:W-:-:S02]  /*59f0*/  LOP3.LUT R16, R16, 0x800000, RZ, 0xfc, !PT ;  /* 0x0080000010107812 */ /* 0x000fc400078efcff */
[----:B------:R-:W-:Y:S02]  /*5a00*/  FSETP.NEU.FTZ.AND P0, PT, R3, R18, PT ;  /* 0x000000120300720b */ /* 0x000fe40003f1d000 */
[----:B------:R-:W-:Y:S02]  /*5a10*/  SHF.L.U32 R19, R16, R19, RZ ;  /* 0x0000001310137219 */ /* 0x000fe400000006ff */
[----:B------:R-:W-:Y:S02]  /*5a20*/  SEL R3, R12, RZ, P3 ;  /* 0x000000ff0c037207 */ /* 0x000fe40001800000 */
[----:B------:R-:W-:Y:S02]  /*5a30*/  ISETP.NE.AND P1, PT, R19, RZ, P1 ;  /* 0x000000ff1300720c */ /* 0x000fe40000f25270 */
[----:B------:R-:W-:Y:S02]  /*5a40*/  SHF.R.U32.HI R3, RZ, R3, R16 ;  /* 0x00000003ff037219 */ /* 0x000fe40000011610 */
[----:B------:R-:W-:-:S02]  /*5a50*/  PLOP3.LUT P0, PT, P0, P1, PT, 0xf8, 0x8f ;  /* 0x00000000008f781c */ /* 0x000fc40000703f70 */
[----:B------:R-:W-:Y:S02]  /*5a60*/  SHF.R.U32.HI R19, RZ, 0x1, R3 ;  /* 0x00000001ff137819 */ /* 0x000fe40000011603 */
[----:B------:R-:W-:-:S04]  /*5a70*/  SEL R12, RZ, 0x1, !P0 ;  /* 0x00000001ff0c7807 */ /* 0x000fc80004000000 */
[----:B------:R-:W-:-:S04]  /*5a80*/  LOP3.LUT R12, R12, 0x1, R19, 0xf8, !PT ;  /* 0x000000010c0c7812 */ /* 0x000fc800078ef813 */
[----:B------:R-:W-:-:S04]  /*5a90*/  LOP3.LUT R12, R12, R3, RZ, 0xc0, !PT ;  /* 0x000000030c0c7212 */ /* 0x000fc800078ec0ff */
[----:B------:R-:W-:-:S04]  /*5aa0*/  IADD3 R19, PT, PT, R19, R12, RZ ;  /* 0x0000000c13137210 */ /* 0x000fc80007ffe0ff */
[----:B------:R-:W-:Y:S01]  /*5ab0*/  LOP3.LUT R2, R19, R2, RZ, 0xfc, !PT ;  /* 0x0000000213027212 */ /* 0x000fe200078efcff */
[----:B------:R-:W-:Y:S06]  /*5ac0*/  BRA `(.L_x_78) ;  /* 0x0000000000107947 */ /* 0x000fec0003800000 */
.L_x_77:
[----:B------:R-:W-:-:S04]  /*5ad0*/  LOP3.LUT R2, R2, 0x80000000, RZ, 0xc0, !PT ;  /* 0x8000000002027812 */ /* 0x000fc800078ec0ff */
[----:B------:R-:W-:Y:S01]  /*5ae0*/  LOP3.LUT R2, R2, 0x7f800000, RZ, 0xfc, !PT ;  /* 0x7f80000002027812 */ /* 0x000fe200078efcff */
[----:B------:R-:W-:Y:S06]  /*5af0*/  BRA `(.L_x_78) ;  /* 0x0000000000047947 */ /* 0x000fec0003800000 */
.L_x_76:
[----:B------:R-:W-:-:S07]  /*5b00*/  IMAD R2, R23, 0x800000, R2 ;  /* 0x0080000017027824 */ /* 0x000fce00078e0202 */
.L_x_78:
[----:B------:R-:W-:Y:S05]  /*5b10*/  BSYNC.RECONVERGENT B3 ;  /* 0x0000000000037941 */ /* 0x000fea0003800200 */
.L_x_75:
[----:B------:R-:W-:Y:S05]  /*5b20*/  BRA `(.L_x_79) ;  /* 0x0000000000207947 */ /* 0x000fea0003800000 */
.L_x_74:
[----:B------:R-:W-:-:S04]  /*5b30*/  LOP3.LUT R2, R3, 0x80000000, R2, 0x48, !PT ;  /* 0x8000000003027812 */ /* 0x000fc800078e4802 */
[----:B------:R-:W-:Y:S01]  /*5b40*/  LOP3.LUT R2, R2, 0x7f800000, RZ, 0xfc, !PT ;  /* 0x7f80000002027812 */ /* 0x000fe200078efcff */
[----:B------:R-:W-:Y:S06]  /*5b50*/  BRA `(.L_x_79) ;  /* 0x0000000000147947 */ /* 0x000fec0003800000 */
.L_x_73:
[----:B------:R-:W-:Y:S01]  /*5b60*/  LOP3.LUT R2, R3, 0x80000000, R2, 0x48, !PT ;  /* 0x8000000003027812 */ /* 0x000fe200078e4802 */
[----:B------:R-:W-:Y:S06]  /*5b70*/  BRA `(.L_x_79) ;  /* 0x00000000000c7947 */ /* 0x000fec0003800000 */
.L_x_72:
[----:B------:R-:W0:Y:S01]  /*5b80*/  MUFU.RSQ R2, -QNAN ;  /* 0xffc0000000027908 */ /* 0x000e220000001400 */
[----:B------:R-:W-:Y:S05]  /*5b90*/  BRA `(.L_x_79) ;  /* 0x0000000000047947 */ /* 0x000fea0003800000 */
.L_x_71:
[----:B------:R-:W-:-:S07]  /*5ba0*/  FADD.FTZ R2, R2, R3 ;  /* 0x0000000302027221 */ /* 0x000fce0000010000 */
.L_x_79:
[----:B------:R-:W-:Y:S05]  /*5bb0*/  BSYNC.RECONVERGENT B2 ;  /* 0x0000000000027941 */ /* 0x000fea0003800200 */
.L_x_69:
[----:B------:R-:W-:Y:S01]  /*5bc0*/  HFMA2 R3, -RZ, RZ, 0, 0 ;  /* 0x00000000ff037431 */ /* 0x000fe200000001ff */
[----:B0-----:R-:W-:Y:S01]  /*5bd0*/  MOV R12, R2 ;  /* 0x00000002000c7202 */ /* 0x001fe20000000f00 */
[----:B------:R-:W-:-:S04]  /*5be0*/  IMAD.MOV.U32 R2, RZ, RZ, R17 ;  /* 0x000000ffff027224 */ /* 0x000fc800078e0011 */
[----:B------:R-:W-:Y:S05]  /*5bf0*/  RET.REL.NODEC R2 `(_Z12make_fractalPciii) ;  /* 0xffffffa402007950 */ /* 0x000fea0003c3ffff */
.L_x_80:
[----:B------:R-:W-:-:S00]  /*5c00*/  BRA `(.L_x_80) ;  /* 0xfffffffc00fc7947 */ /* 0x000fc0000383ffff */
[----:B------:R-:W-:-:S00]  /*5c10*/  NOP ;  /* 0x0000000000007918 */ /* 0x000fc00000000000 */
        /* <DEDUP_REMOVED lines=14> */
.L_x_82:


//--------------------- .nv.global.init           --------------------------
	.section	.nv.global.init,"aw",@progbits
	.align	4
.nv.global.init:
	.type		__cudart_i2opi_f,@object
	.size		__cudart_i2opi_f,(.L_28 - __cudart_i2opi_f)
__cudart_i2opi_f:
        /*0000*/ 	.byte	0x41, 0x90, 0x43, 0x3c, 0x99, 0x95, 0x62, 0xdb, 0xc0, 0xdd, 0x34, 0xf5, 0xd1, 0x57, 0x27, 0xfc
        /*0010*/ 	.byte	0x29, 0x15, 0x44, 0x4e, 0x6e, 0x83, 0xf9, 0xa2
.L_28:


//--------------------- .nv.shared.reserved.0     --------------------------
	.section	.nv.shared.reserved.0,"aw",@nobits
	.weak		__nv_reservedSMEM_offset_0_alias
	.size		__nv_reservedSMEM_offset_0_alias, 0, 64
	.other		__nv_reservedSMEM_offset_0_alias,@"STO_CUDA_RESERVED_SHARED STV_DEFAULT"
__nv_reservedSMEM_offset_0_alias:
	.zero		0
	.zero		64


//--------------------- .nv.global                --------------------------
	.section	.nv.global,"aw",@nobits
.nv.global:
	.type		_ZN34_INTERNAL_5d1c8af9_4_k_cu_7ec67d3b4cuda3std3__48in_placeE,@object
	.size		_ZN34_INTERNAL_5d1c8af9_4_k_cu_7ec67d3b4cuda3std3__48in_placeE,(_ZN34_INTERNAL_5d1c8af9_4_k_cu_7ec67d3b4cuda3std6ranges3__45__cpo8distanceE - _ZN34_INTERNAL_5d1c8af9_4_k_cu_7ec67d3b4cuda3std3__48in_placeE)
_ZN34_INTERNAL_5d1c8af9_4_k_cu_7ec67d3b4cuda3std3__48in_placeE:
	.zero		1
	.type		_ZN34_INTERNAL_5d1c8af9_4_k_cu_7ec67d3b4cuda3std6ranges3__45__cpo8distanceE,@object
	.size		_ZN34_INTERNAL_5d1c8af9_4_k_cu_7ec67d3b4cuda3std6ranges3__45__cpo8distanceE,(_ZN34_INTERNAL_5d1c8af9_4_k_cu_7ec67d3b4cuda3std3__45__cpo6cbeginE - _ZN34_INTERNAL_5d1c8af9_4_k_cu_7ec67d3b4cuda3std6ranges3__45__cpo8distanceE)
_ZN34_INTERNAL_5d1c8af9_4_k_cu_7ec67d3b4cuda3std6ranges3__45__cpo8distanceE:
	.zero		1
	.type		_ZN34_INTERNAL_5d1c8af9_4_k_cu_7ec67d3b4cuda3std3__45__cpo6cbeginE,@object
	.size		_ZN34_INTERNAL_5d1c8af9_4_k_cu_7ec67d3b4cuda3std3__45__cpo6cbeginE,(_ZN34_INTERNAL_5d1c8af9_4_k_cu_7ec67d3b4cuda3std6ranges3__45__cpo7advanceE - _ZN34_INTERNAL_5d1c8af9_4_k_cu_7ec67d3b4cuda3std3__45__cpo6cbeginE)
_ZN34_INTERNAL_5d1c8af9_4_k_cu_7ec67d3b4cuda3std3__45__cpo6cbeginE:
	.zero		1
	.type		_ZN34_INTERNAL_5d1c8af9_4_k_cu_7ec67d3b4cuda3std6ranges3__45__cpo7advanceE,@object
	.size		_ZN34_INTERNAL_5d1c8af9_4_k_cu_7ec67d3b4cuda3std6ranges3__45__cpo7advanceE,(_ZN34_INTERNAL_5d1c8af9_4_k_cu_7ec67d3b4cuda3std3__45__cpo7crbeginE - _ZN34_INTERNAL_5d1c8af9_4_k_cu_7ec67d3b4cuda3std6ranges3__45__cpo7advanceE)
_ZN34_INTERNAL_5d1c8af9_4_k_cu_7ec67d3b4cuda3std6ranges3__45__cpo7advanceE:
	.zero		1
	.type		_ZN34_INTERNAL_5d1c8af9_4_k_cu_7ec67d3b4cuda3std3__45__cpo7crbeginE,@object
	.size		_ZN34_INTERNAL_5d1c8af9_4_k_cu_7ec67d3b4cuda3std3__45__cpo7crbeginE,(_ZN34_INTERNAL_5d1c8af9_4_k_cu_7ec67d3b4cuda3std6ranges3__45__cpo4dataE - _ZN34_INTERNAL_5d1c8af9_4_k_cu_7ec67d3b4cuda3std3__45__cpo7crbeginE)
_ZN34_INTERNAL_5d1c8af9_4_k_cu_7ec67d3b4cuda3std3__45__cpo7crbeginE:
	.zero		1
	.type		_ZN34_INTERNAL_5d1c8af9_4_k_cu_7ec67d3b4cuda3std6ranges3__45__cpo4dataE,@object
	.size		_ZN34_INTERNAL_5d1c8af9_4_k_cu_7ec67d3b4cuda3std6ranges3__45__cpo4dataE,(_ZN34_INTERNAL_5d1c8af9_4_k_cu_7ec67d3b4cuda3std6ranges3__45__cpo5beginE - _ZN34_INTERNAL_5d1c8af9_4_k_cu_7ec67d3b4cuda3std6ranges3__45__cpo4dataE)
_ZN34_INTERNAL_5d1c8af9_4_k_cu_7ec67d3b4cuda3std6ranges3__45__cpo4dataE:
	.zero		1
	.type		_ZN34_INTERNAL_5d1c8af9_4_k_cu_7ec67d3b4cuda3std6ranges3__45__cpo5beginE,@object
	.size		_ZN34_INTERNAL_5d1c8af9_4_k_cu_7ec67d3b4cuda3std6ranges3__45__cpo5beginE,(_ZN34_INTERNAL_5d1c8af9_4_k_cu_7ec67d3b4cuda3std3__436_GLOBAL__N__5d1c8af9_4_k_cu_7ec67d3b6ignoreE - _ZN34_INTERNAL_5d1c8af9_4_k_cu_7ec67d3b4cuda3std6ranges3__45__cpo5beginE)
_ZN34_INTERNAL_5d1c8af9_4_k_cu_7ec67d3b4cuda3std6ranges3__45__cpo5beginE:
	.zero		1
	.type		_ZN34_INTERNAL_5d1c8af9_4_k_cu_7ec67d3b4cuda3std3__436_GLOBAL__N__5d1c8af9_4_k_cu_7ec67d3b6ignoreE,@object
	.size		_ZN34_INTERNAL_5d1c8af9_4_k_cu_7ec67d3b4cuda3std3__436_GLOBAL__N__5d1c8af9_4_k_cu_7ec67d3b6ignoreE,(_ZN34_INTERNAL_5d1c8af9_4_k_cu_7ec67d3b4cuda3std6ranges3__45__cpo4sizeE - _ZN34_INTERNAL_5d1c8af9_4_k_cu_7ec67d3b4cuda3std3__436_GLOBAL__N__5d1c8af9_4_k_cu_7ec67d3b6ignoreE)
_ZN34_INTERNAL_5d1c8af9_4_k_cu_7ec67d3b4cuda3std3__436_GLOBAL__N__5d1c8af9_4_k_cu_7ec67d3b6ignoreE:
	.zero		1
	.type		_ZN34_INTERNAL_5d1c8af9_4_k_cu_7ec67d3b4cuda3std6ranges3__45__cpo4sizeE,@object
	.size		_ZN34_INTERNAL_5d1c8af9_4_k_cu_7ec67d3b4cuda3std6ranges3__45__cpo4sizeE,(_ZN34_INTERNAL_5d1c8af9_4_k_cu_7ec67d3b4cuda3std3__45__cpo5beginE - _ZN34_INTERNAL_5d1c8af9_4_k_cu_7ec67d3b4cuda3std6ranges3__45__cpo4sizeE)
_ZN34_INTERNAL_5d1c8af9_4_k_cu_7ec67d3b4cuda3std6ranges3__45__cpo4sizeE:
	.zero		1
	.type		_ZN34_INTERNAL_5d1c8af9_4_k_cu_7ec67d3b4cuda3std3__45__cpo5beginE,@object
	.size		_ZN34_INTERNAL_5d1c8af9_4_k_cu_7ec67d3b4cuda3std3__45__cpo5beginE,(_ZN34_INTERNAL_5d1c8af9_4_k_cu_7ec67d3b4cuda3std6ranges3__45__cpo6cbeginE - _ZN34_INTERNAL_5d1c8af9_4_k_cu_7ec67d3b4cuda3std3__45__cpo5beginE)
_ZN34_INTERNAL_5d1c8af9_4_k_cu_7ec67d3b4cuda3std3__45__cpo5beginE:
	.zero		1
	.type		_ZN34_INTERNAL_5d1c8af9_4_k_cu_7ec67d3b4cuda3std6ranges3__45__cpo6cbeginE,@object
	.size		_ZN34_INTERNAL_5d1c8af9_4_k_cu_7ec67d3b4cuda3std6ranges3__45__cpo6cbeginE,(_ZN34_INTERNAL_5d1c8af9_4_k_cu_7ec67d3b4cuda3std3__45__cpo6rbeginE - _ZN34_INTERNAL_5d1c8af9_4_k_cu_7ec67d3b4cuda3std6ranges3__45__cpo6cbeginE)
_ZN34_INTERNAL_5d1c8af9_4_k_cu_7ec67d3b4cuda3std6ranges3__45__cpo6cbeginE:
	.zero		1
	.type		_ZN34_INTERNAL_5d1c8af9_4_k_cu_7ec67d3b4cuda3std3__45__cpo6rbeginE,@object
	.size		_ZN34_INTERNAL_5d1c8af9_4_k_cu_7ec67d3b4cuda3std3__45__cpo6rbeginE,(_ZN34_INTERNAL_5d1c8af9_4_k_cu_7ec67d3b4cuda3std6ranges3__45__cpo4nextE - _ZN34_INTERNAL_5d1c8af9_4_k_cu_7ec67d3b4cuda3std3__45__cpo6rbeginE)
_ZN34_INTERNAL_5d1c8af9_4_k_cu_7ec67d3b4cuda3std3__45__cpo6rbeginE:
	.zero		1
	.type		_ZN34_INTERNAL_5d1c8af9_4_k_cu_7ec67d3b4cuda3std6ranges3__45__cpo4nextE,@object
	.size		_ZN34_INTERNAL_5d1c8af9_4_k_cu_7ec67d3b4cuda3std6ranges3__45__cpo4nextE,(_ZN34_INTERNAL_5d1c8af9_4_k_cu_7ec67d3b4cuda3std6ranges3__45__cpo4swapE - _ZN34_INTERNAL_5d1c8af9_4_k_cu_7ec67d3b4cuda3std6ranges3__45__cpo4nextE)
_ZN34_INTERNAL_5d1c8af9_4_k_cu_7ec67d3b4cuda3std6ranges3__45__cpo4nextE:
	.zero		1
	.type		_ZN34_INTERNAL_5d1c8af9_4_k_cu_7ec67d3b4cuda3std6ranges3__45__cpo4swapE,@object
	.size		_ZN34_INTERNAL_5d1c8af9_4_k_cu_7ec67d3b4cuda3std6ranges3__45__cpo4swapE,(_ZN34_INTERNAL_5d1c8af9_4_k_cu_7ec67d3b4cuda3std3__420unreachable_sentinelE - _ZN34_INTERNAL_5d1c8af9_4_k_cu_7ec67d3b4cuda3std6ranges3__45__cpo4swapE)
_ZN34_INTERNAL_5d1c8af9_4_k_cu_7ec67d3b4cuda3std6ranges3__45__cpo4swapE:
	.zero		1
	.type		_ZN34_INTERNAL_5d1c8af9_4_k_cu_7ec67d3b4cuda3std3__420unreachable_sentinelE,@object
	.size		_ZN34_INTERNAL_5d1c8af9_4_k_cu_7ec67d3b4cuda3std3__420unreachable_sentinelE,(_ZN34_INTERNAL_5d1c8af9_4_k_cu_7ec67d3b6thrust24THRUST_300001_SM_1000_NS6system6detail10sequential3seqE - _ZN34_INTERNAL_5d1c8af9_4_k_cu_7ec67d3b4cuda3std3__420unreachable_sentinelE)
_ZN34_INTERNAL_5d1c8af9_4_k_cu_7ec67d3b4cuda3std3__420unreachable_sentinelE:
	.zero		1
	.type		_ZN34_INTERNAL_5d1c8af9_4_k_cu_7ec67d3b6thrust24THRUST_300001_SM_1000_NS6system6detail10sequential3seqE,@object
	.size		_ZN34_INTERNAL_5d1c8af9_4_k_cu_7ec67d3b6thrust24THRUST_300001_SM_1000_NS6system6detail10sequential3seqE,(_ZN34_INTERNAL_5d1c8af9_4_k_cu_7ec67d3b4cuda3std3__45__cpo4cendE - _ZN34_INTERNAL_5d1c8af9_4_k_cu_7ec67d3b6thrust24THRUST_300001_SM_1000_NS6system6detail10sequential3seqE)
_ZN34_INTERNAL_5d1c8af9_4_k_cu_7ec67d3b6thrust24THRUST_300001_SM_1000_NS6system6detail10sequential3seqE:
	.zero		1
	.type		_ZN34_INTERNAL_5d1c8af9_4_k_cu_7ec67d3b4cuda3std3__45__cpo4cendE,@object
	.size		_ZN34_INTERNAL_5d1c8af9_4_k_cu_7ec67d3b4cuda3std3__45__cpo4cendE,(_ZN34_INTERNAL_5d1c8af9_4_k_cu_7ec67d3b4cuda3std6ranges3__45__cpo9iter_swapE - _ZN34_INTERNAL_5d1c8af9_4_k_cu_7ec67d3b4cuda3std3__45__cpo4cendE)
_ZN34_INTERNAL_5d1c8af9_4_k_cu_7ec67d3b4cuda3std3__45__cpo4cendE:
	.zero		1
	.type		_ZN34_INTERNAL_5d1c8af9_4_k_cu_7ec67d3b4cuda3std6ranges3__45__cpo9iter_swapE,@object
	.size		_ZN34_INTERNAL_5d1c8af9_4_k_cu_7ec67d3b4cuda3std6ranges3__45__cpo9iter_swapE,(_ZN34_INTERNAL_5d1c8af9_4_k_cu_7ec67d3b4cuda3std3__45__cpo5crendE - _ZN34_INTERNAL_5d1c8af9_4_k_cu_7ec67d3b4cuda3std6ranges3__45__cpo9iter_swapE)
_ZN34_INTERNAL_5d1c8af9_4_k_cu_7ec67d3b4cuda3std6ranges3__45__cpo9iter_swapE:
	.zero		1
	.type		_ZN34_INTERNAL_5d1c8af9_4_k_cu_7ec67d3b4cuda3std3__45__cpo5crendE,@object
	.size		_ZN34_INTERNAL_5d1c8af9_4_k_cu_7ec67d3b4cuda3std3__45__cpo5crendE,(_ZN34_INTERNAL_5d1c8af9_4_k_cu_7ec67d3b4cuda3std6ranges3__45__cpo5cdataE - _ZN34_INTERNAL_5d1c8af9_4_k_cu_7ec67d3b4cuda3std3__45__cpo5crendE)
_ZN34_INTERNAL_5d1c8af9_4_k_cu_7ec67d3b4cuda3std3__45__cpo5crendE:
	.zero		1
	.type		_ZN34_INTERNAL_5d1c8af9_4_k_cu_7ec67d3b4cuda3std6ranges3__45__cpo5cdataE,@object
	.size		_ZN34_INTERNAL_5d1c8af9_4_k_cu_7ec67d3b4cuda3std6ranges3__45__cpo5cdataE,(_ZN34_INTERNAL_5d1c8af9_4_k_cu_7ec67d3b4cuda3std6ranges3__45__cpo3endE - _ZN34_INTERNAL_5d1c8af9_4_k_cu_7ec67d3b4cuda3std6ranges3__45__cpo5cdataE)
_ZN34_INTERNAL_5d1c8af9_4_k_cu_7ec67d3b4cuda3std6ranges3__45__cpo5cdataE:
	.zero		1
	.type		_ZN34_INTERNAL_5d1c8af9_4_k_cu_7ec67d3b4cuda3std6ranges3__45__cpo3endE,@object
	.size		_ZN34_INTERNAL_5d1c8af9_4_k_cu_7ec67d3b4cuda3std6ranges3__45__cpo3endE,(_ZN34_INTERNAL_5d1c8af9_4_k_cu_7ec67d3b4cuda3std3__419piecewise_constructE - _ZN34_INTERNAL_5d1c8af9_4_k_cu_7ec67d3b4cuda3std6ranges3__45__cpo3endE)
_ZN34_INTERNAL_5d1c8af9_4_k_cu_7ec67d3b4cuda3std6ranges3__45__cpo3endE:
	.zero		1
	.type		_ZN34_INTERNAL_5d1c8af9_4_k_cu_7ec67d3b4cuda3std3__419piecewise_constructE,@object
	.size		_ZN34_INTERNAL_5d1c8af9_4_k_cu_7ec67d3b4cuda3std3__419piecewise_constructE,(_ZN34_INTERNAL_5d1c8af9_4_k_cu_7ec67d3b4cuda3std6ranges3__45__cpo5ssizeE - _ZN34_INTERNAL_5d1c8af9_4_k_cu_7ec67d3b4cuda3std3__419piecewise_constructE)
_ZN34_INTERNAL_5d1c8af9_4_k_cu_7ec67d3b4cuda3std3__419piecewise_constructE:
	.zero		1
	.type		_ZN34_INTERNAL_5d1c8af9_4_k_cu_7ec67d3b4cuda3std6ranges3__45__cpo5ssizeE,@object
	.size		_ZN34_INTERNAL_5d1c8af9_4_k_cu_7ec67d3b4cuda3std6ranges3__45__cpo5ssizeE,(_ZN34_INTERNAL_5d1c8af9_4_k_cu_7ec67d3b4cuda3std3__45__cpo3endE - _ZN34_INTERNAL_5d1c8af9_4_k_cu_7ec67d3b4cuda3std6ranges3__45__cpo5ssizeE)
_ZN34_INTERNAL_5d1c8af9_4_k_cu_7ec67d3b4cuda3std6ranges3__45__cpo5ssizeE:
	.zero		1
	.type		_ZN34_INTERNAL_5d1c8af9_4_k_cu_7ec67d3b4cuda3std3__45__cpo3endE,@object
	.size		_ZN34_INTERNAL_5d1c8af9_4_k_cu_7ec67d3b4cuda3std3__45__cpo3endE,(_ZN34_INTERNAL_5d1c8af9_4_k_cu_7ec67d3b4cuda3std6ranges3__45__cpo4cendE - _ZN34_INTERNAL_5d1c8af9_4_k_cu_7ec67d3b4cuda3std3__45__cpo3endE)
_ZN34_INTERNAL_5d1c8af9_4_k_cu_7ec67d3b4cuda3std3__45__cpo3endE:
	.zero		1
	.type		_ZN34_INTERNAL_5d1c8af9_4_k_cu_7ec67d3b4cuda3std6ranges3__45__cpo4cendE,@object
	.size		_ZN34_INTERNAL_5d1c8af9_4_k_cu_7ec67d3b4cuda3std6ranges3__45__cpo4cendE,(_ZN34_INTERNAL_5d1c8af9_4_k_cu_7ec67d3b4cuda3std3__45__cpo4rendE - _ZN34_INTERNAL_5d1c8af9_4_k_cu_7ec67d3b4cuda3std6ranges3__45__cpo4cendE)
_ZN34_INTERNAL_5d1c8af9_4_k_cu_7ec67d3b4cuda3std6ranges3__45__cpo4cendE:
	.zero		1
	.type		_ZN34_INTERNAL_5d1c8af9_4_k_cu_7ec67d3b4cuda3std3__45__cpo4rendE,@object
	.size		_ZN34_INTERNAL_5d1c8af9_4_k_cu_7ec67d3b4cuda3std3__45__cpo4rendE,(_ZN34_INTERNAL_5d1c8af9_4_k_cu_7ec67d3b4cuda3std6ranges3__45__cpo4prevE - _ZN34_INTERNAL_5d1c8af9_4_k_cu_7ec67d3b4cuda3std3__45__cpo4rendE)
_ZN34_INTERNAL_5d1c8af9_4_k_cu_7ec67d3b4cuda3std3__45__cpo4rendE:
	.zero		1
	.type		_ZN34_INTERNAL_5d1c8af9_4_k_cu_7ec67d3b4cuda3std6ranges3__45__cpo4prevE,@object
	.size		_ZN34_INTERNAL_5d1c8af9_4_k_cu_7ec67d3b4cuda3std6ranges3__45__cpo4prevE,(_ZN34_INTERNAL_5d1c8af9_4_k_cu_7ec67d3b4cuda3std6ranges3__45__cpo9iter_moveE - _ZN34_INTERNAL_5d1c8af9_4_k_cu_7ec67d3b4cuda3std6ranges3__45__cpo4prevE)
_ZN34_INTERNAL_5d1c8af9_4_k_cu_7ec67d3b4cuda3std6ranges3__45__cpo4prevE:
	.zero		1
	.type		_ZN34_INTERNAL_5d1c8af9_4_k_cu_7ec67d3b4cuda3std6ranges3__45__cpo9iter_moveE,@object
	.size		_ZN34_INTERNAL_5d1c8af9_4_k_cu_7ec67d3b4cuda3std6ranges3__45__cpo9iter_moveE,(.L_13 - _ZN34_INTERNAL_5d1c8af9_4_k_cu_7ec67d3b4cuda3std6ranges3__45__cpo9iter_moveE)
_ZN34_INTERNAL_5d1c8af9_4_k_cu_7ec67d3b4cuda3std6ranges3__45__cpo9iter_moveE:
	.zero		1
.L_13:


//--------------------- .nv.constant0._Z12make_fractalPciii --------------------------
	.section	.nv.constant0._Z12make_fractalPciii,"a",@progbits
	.sectionflags	@""
	.align	4
.nv.constant0._Z12make_fractalPciii:
	.zero		916


//--------------------- SYMBOLS --------------------------

	.type		.nv.reservedSmem.offset0,@object
	.size		.nv.reservedSmem.offset0,0x4
